//
// Generated by NVIDIA NVVM Compiler
//
// Compiler Build ID: CL-36424714
// Cuda compilation tools, release 13.0, V13.0.88
// Based on NVVM 20.0.0
//

.version 9.0
.target sm_100
.address_size 64

	// .globl	_ZN3cub18CUB_300001_SM_10006detail11EmptyKernelIvEEvv
.global .align 1 .b8 _ZN30_INTERNAL_c8624dff_4_k_cu_main4cuda3std3__45__cpo5beginE[1];
.global .align 1 .b8 _ZN30_INTERNAL_c8624dff_4_k_cu_main4cuda3std3__45__cpo3endE[1];
.global .align 1 .b8 _ZN30_INTERNAL_c8624dff_4_k_cu_main4cuda3std3__45__cpo6cbeginE[1];
.global .align 1 .b8 _ZN30_INTERNAL_c8624dff_4_k_cu_main4cuda3std3__45__cpo4cendE[1];
.global .align 1 .b8 _ZN30_INTERNAL_c8624dff_4_k_cu_main4cuda3std3__45__cpo6rbeginE[1];
.global .align 1 .b8 _ZN30_INTERNAL_c8624dff_4_k_cu_main4cuda3std3__45__cpo4rendE[1];
.global .align 1 .b8 _ZN30_INTERNAL_c8624dff_4_k_cu_main4cuda3std3__45__cpo7crbeginE[1];
.global .align 1 .b8 _ZN30_INTERNAL_c8624dff_4_k_cu_main4cuda3std3__45__cpo5crendE[1];
.global .align 1 .b8 _ZN30_INTERNAL_c8624dff_4_k_cu_main4cuda3std3__432_GLOBAL__N__c8624dff_4_k_cu_main6ignoreE[1];
.global .align 1 .b8 _ZN30_INTERNAL_c8624dff_4_k_cu_main4cuda3std3__419piecewise_constructE[1];
.global .align 1 .b8 _ZN30_INTERNAL_c8624dff_4_k_cu_main4cuda3std3__48in_placeE[1];
.global .align 1 .b8 _ZN30_INTERNAL_c8624dff_4_k_cu_main4cuda3std3__420unreachable_sentinelE[1];
.global .align 1 .b8 _ZN30_INTERNAL_c8624dff_4_k_cu_main4cuda3std3__47nulloptE[1];
.global .align 1 .b8 _ZN30_INTERNAL_c8624dff_4_k_cu_main4cuda3std3__48unexpectE[1];
.global .align 1 .b8 _ZN30_INTERNAL_c8624dff_4_k_cu_main4cuda3std6ranges3__45__cpo4swapE[1];
.global .align 1 .b8 _ZN30_INTERNAL_c8624dff_4_k_cu_main4cuda3std6ranges3__45__cpo9iter_moveE[1];
.global .align 1 .b8 _ZN30_INTERNAL_c8624dff_4_k_cu_main4cuda3std6ranges3__45__cpo5beginE[1];
.global .align 1 .b8 _ZN30_INTERNAL_c8624dff_4_k_cu_main4cuda3std6ranges3__45__cpo3endE[1];
.global .align 1 .b8 _ZN30_INTERNAL_c8624dff_4_k_cu_main4cuda3std6ranges3__45__cpo6cbeginE[1];
.global .align 1 .b8 _ZN30_INTERNAL_c8624dff_4_k_cu_main4cuda3std6ranges3__45__cpo4cendE[1];
.global .align 1 .b8 _ZN30_INTERNAL_c8624dff_4_k_cu_main4cuda3std6ranges3__45__cpo7advanceE[1];
.global .align 1 .b8 _ZN30_INTERNAL_c8624dff_4_k_cu_main4cuda3std6ranges3__45__cpo9iter_swapE[1];
.global .align 1 .b8 _ZN30_INTERNAL_c8624dff_4_k_cu_main4cuda3std6ranges3__45__cpo4nextE[1];
.global .align 1 .b8 _ZN30_INTERNAL_c8624dff_4_k_cu_main4cuda3std6ranges3__45__cpo4prevE[1];
.global .align 1 .b8 _ZN30_INTERNAL_c8624dff_4_k_cu_main4cuda3std6ranges3__45__cpo4dataE[1];
.global .align 1 .b8 _ZN30_INTERNAL_c8624dff_4_k_cu_main4cuda3std6ranges3__45__cpo5cdataE[1];
.global .align 1 .b8 _ZN30_INTERNAL_c8624dff_4_k_cu_main4cuda3std6ranges3__45__cpo4sizeE[1];
.global .align 1 .b8 _ZN30_INTERNAL_c8624dff_4_k_cu_main4cuda3std6ranges3__45__cpo5ssizeE[1];
.global .align 1 .b8 _ZN30_INTERNAL_c8624dff_4_k_cu_main4cuda3std6ranges3__45__cpo8distanceE[1];
.global .align 1 .b8 _ZN30_INTERNAL_c8624dff_4_k_cu_main6thrust24THRUST_300001_SM_1000_NS8cuda_cub3parE[1];
.global .align 1 .b8 _ZN30_INTERNAL_c8624dff_4_k_cu_main6thrust24THRUST_300001_SM_1000_NS8cuda_cub10par_nosyncE[1];
.global .align 1 .b8 _ZN30_INTERNAL_c8624dff_4_k_cu_main6thrust24THRUST_300001_SM_1000_NS6system6detail10sequential3seqE[1];
.global .align 1 .b8 _ZN30_INTERNAL_c8624dff_4_k_cu_main6thrust24THRUST_300001_SM_1000_NS12placeholders2_1E[1];
.global .align 1 .b8 _ZN30_INTERNAL_c8624dff_4_k_cu_main6thrust24THRUST_300001_SM_1000_NS12placeholders2_2E[1];
.global .align 1 .b8 _ZN30_INTERNAL_c8624dff_4_k_cu_main6thrust24THRUST_300001_SM_1000_NS12placeholders2_3E[1];
.global .align 1 .b8 _ZN30_INTERNAL_c8624dff_4_k_cu_main6thrust24THRUST_300001_SM_1000_NS12placeholders2_4E[1];
.global .align 1 .b8 _ZN30_INTERNAL_c8624dff_4_k_cu_main6thrust24THRUST_300001_SM_1000_NS12placeholders2_5E[1];
.global .align 1 .b8 _ZN30_INTERNAL_c8624dff_4_k_cu_main6thrust24THRUST_300001_SM_1000_NS12placeholders2_6E[1];
.global .align 1 .b8 _ZN30_INTERNAL_c8624dff_4_k_cu_main6thrust24THRUST_300001_SM_1000_NS12placeholders2_7E[1];
.global .align 1 .b8 _ZN30_INTERNAL_c8624dff_4_k_cu_main6thrust24THRUST_300001_SM_1000_NS12placeholders2_8E[1];
.global .align 1 .b8 _ZN30_INTERNAL_c8624dff_4_k_cu_main6thrust24THRUST_300001_SM_1000_NS12placeholders2_9E[1];
.global .align 1 .b8 _ZN30_INTERNAL_c8624dff_4_k_cu_main6thrust24THRUST_300001_SM_1000_NS12placeholders3_10E[1];
.global .align 1 .b8 _ZN30_INTERNAL_c8624dff_4_k_cu_main6thrust24THRUST_300001_SM_1000_NS3seqE[1];

.visible .entry _ZN3cub18CUB_300001_SM_10006detail11EmptyKernelIvEEvv()
{


	ret;

}
	// .globl	_ZN3cub18CUB_300001_SM_10006detail9transform16transform_kernelINS2_10policy_hubILb1EN4cuda3std3__45tupleIJN6thrust24THRUST_300001_SM_1000_NS6detail15normal_iteratorINSA_10device_ptrIfEEEEEEEE10policy1000Ei6squareSF_JPfEEEvT0_iT1_T2_DpNS2_10kernel_argIT3_EE
.visible .entry _ZN3cub18CUB_300001_SM_10006detail9transform16transform_kernelINS2_10policy_hubILb1EN4cuda3std3__45tupleIJN6thrust24THRUST_300001_SM_1000_NS6detail15normal_iteratorINSA_10device_ptrIfEEEEEEEE10policy1000Ei6squareSF_JPfEEEvT0_iT1_T2_DpNS2_10kernel_argIT3_EE(
	.param .u32 _ZN3cub18CUB_300001_SM_10006detail9transform16transform_kernelINS2_10policy_hubILb1EN4cuda3std3__45tupleIJN6thrust24THRUST_300001_SM_1000_NS6detail15normal_iteratorINSA_10device_ptrIfEEEEEEEE10policy1000Ei6squareSF_JPfEEEvT0_iT1_T2_DpNS2_10kernel_argIT3_EE_param_0,
	.param .u32 _ZN3cub18CUB_300001_SM_10006detail9transform16transform_kernelINS2_10policy_hubILb1EN4cuda3std3__45tupleIJN6thrust24THRUST_300001_SM_1000_NS6detail15normal_iteratorINSA_10device_ptrIfEEEEEEEE10policy1000Ei6squareSF_JPfEEEvT0_iT1_T2_DpNS2_10kernel_argIT3_EE_param_1,
	.param .align 1 .b8 _ZN3cub18CUB_300001_SM_10006detail9transform16transform_kernelINS2_10policy_hubILb1EN4cuda3std3__45tupleIJN6thrust24THRUST_300001_SM_1000_NS6detail15normal_iteratorINSA_10device_ptrIfEEEEEEEE10policy1000Ei6squareSF_JPfEEEvT0_iT1_T2_DpNS2_10kernel_argIT3_EE_param_2[1],
	.param .align 8 .b8 _ZN3cub18CUB_300001_SM_10006detail9transform16transform_kernelINS2_10policy_hubILb1EN4cuda3std3__45tupleIJN6thrust24THRUST_300001_SM_1000_NS6detail15normal_iteratorINSA_10device_ptrIfEEEEEEEE10policy1000Ei6squareSF_JPfEEEvT0_iT1_T2_DpNS2_10kernel_argIT3_EE_param_3[8],
	.param .align 8 .b8 _ZN3cub18CUB_300001_SM_10006detail9transform16transform_kernelINS2_10policy_hubILb1EN4cuda3std3__45tupleIJN6thrust24THRUST_300001_SM_1000_NS6detail15normal_iteratorINSA_10device_ptrIfEEEEEEEE10policy1000Ei6squareSF_JPfEEEvT0_iT1_T2_DpNS2_10kernel_argIT3_EE_param_4[16]
)
.maxntid 128
{
	.reg .pred 	%p<37>;
	.reg .b32 	%r<84>;
	.reg .b32 	%f<89>;
	.reg .b64 	%rd<66>;

	ld.param.u32 	%r50, [_ZN3cub18CUB_300001_SM_10006detail9transform16transform_kernelINS2_10policy_hubILb1EN4cuda3std3__45tupleIJN6thrust24THRUST_300001_SM_1000_NS6detail15normal_iteratorINSA_10device_ptrIfEEEEEEEE10policy1000Ei6squareSF_JPfEEEvT0_iT1_T2_DpNS2_10kernel_argIT3_EE_param_0];
	ld.param.u64 	%rd15, [_ZN3cub18CUB_300001_SM_10006detail9transform16transform_kernelINS2_10policy_hubILb1EN4cuda3std3__45tupleIJN6thrust24THRUST_300001_SM_1000_NS6detail15normal_iteratorINSA_10device_ptrIfEEEEEEEE10policy1000Ei6squareSF_JPfEEEvT0_iT1_T2_DpNS2_10kernel_argIT3_EE_param_4];
	ld.param.u64 	%rd16, [_ZN3cub18CUB_300001_SM_10006detail9transform16transform_kernelINS2_10policy_hubILb1EN4cuda3std3__45tupleIJN6thrust24THRUST_300001_SM_1000_NS6detail15normal_iteratorINSA_10device_ptrIfEEEEEEEE10policy1000Ei6squareSF_JPfEEEvT0_iT1_T2_DpNS2_10kernel_argIT3_EE_param_3];
	ld.param.u32 	%r49, [_ZN3cub18CUB_300001_SM_10006detail9transform16transform_kernelINS2_10policy_hubILb1EN4cuda3std3__45tupleIJN6thrust24THRUST_300001_SM_1000_NS6detail15normal_iteratorINSA_10device_ptrIfEEEEEEEE10policy1000Ei6squareSF_JPfEEEvT0_iT1_T2_DpNS2_10kernel_argIT3_EE_param_1];
	cvta.to.global.u64 	%rd1, %rd16;
	cvta.to.global.u64 	%rd2, %rd15;
	shl.b32 	%r1, %r49, 7;
	mov.u32 	%r51, %ctaid.x;
	mul.lo.s32 	%r2, %r1, %r51;
	sub.s32 	%r3, %r50, %r2;
	min.s32 	%r4, %r1, %r3;
	shl.b32 	%r5, %r4, 2;
	mov.u32 	%r6, %tid.x;
	shl.b32 	%r72, %r6, 7;
	setp.ge.s32 	%p1, %r72, %r5;
	@%p1 bra 	$L__BB1_3;
	mul.wide.u32 	%rd17, %r6, 128;
	add.s64 	%rd18, %rd2, %rd17;
	mul.wide.s32 	%rd19, %r2, 4;
	add.s64 	%rd64, %rd18, %rd19;
$L__BB1_2:
	.pragma "nounroll";
	// begin inline asm
	prefetch.global.L2 [%rd64];
	// end inline asm
	add.s32 	%r72, %r72, 16384;
	add.s64 	%rd64, %rd64, 16384;
	setp.lt.s32 	%p2, %r72, %r5;
	@%p2 bra 	$L__BB1_2;
$L__BB1_3:
	mul.wide.s32 	%rd21, %r2, 4;
	add.s64 	%rd6, %rd2, %rd21;
	add.s64 	%rd7, %rd1, %rd21;
	setp.gt.s32 	%p3, %r1, %r3;
	@%p3 bra 	$L__BB1_17;
	setp.lt.s32 	%p4, %r49, 1;
	@%p4 bra 	$L__BB1_58;
	and.b32  	%r10, %r49, 15;
	setp.lt.u32 	%p5, %r49, 16;
	mov.b32 	%r79, 0;
	@%p5 bra 	$L__BB1_8;
	and.b32  	%r79, %r49, 2147483632;
	neg.s32 	%r74, %r79;
	add.s32 	%r73, %r6, 1152;
	mul.wide.u32 	%rd22, %r6, 4;
	or.b64  	%rd65, %rd22, 4096;
$L__BB1_7:
	.pragma "nounroll";
	mul.wide.s32 	%rd23, %r73, 4;
	add.s64 	%rd24, %rd23, 1536;
	add.s64 	%rd25, %rd6, %rd65;
	ld.global.f32 	%f1, [%rd25+-4096];
	mul.f32 	%f2, %f1, %f1;
	add.s64 	%rd26, %rd7, %rd65;
	st.global.f32 	[%rd26+-4096], %f2;
	ld.global.f32 	%f3, [%rd25+-3584];
	mul.f32 	%f4, %f3, %f3;
	st.global.f32 	[%rd26+-3584], %f4;
	ld.global.f32 	%f5, [%rd25+-3072];
	mul.f32 	%f6, %f5, %f5;
	st.global.f32 	[%rd26+-3072], %f6;
	ld.global.f32 	%f7, [%rd25+-2560];
	mul.f32 	%f8, %f7, %f7;
	st.global.f32 	[%rd26+-2560], %f8;
	ld.global.f32 	%f9, [%rd25+-2048];
	mul.f32 	%f10, %f9, %f9;
	st.global.f32 	[%rd26+-2048], %f10;
	ld.global.f32 	%f11, [%rd25+-1536];
	mul.f32 	%f12, %f11, %f11;
	st.global.f32 	[%rd26+-1536], %f12;
	ld.global.f32 	%f13, [%rd25+-1024];
	mul.f32 	%f14, %f13, %f13;
	st.global.f32 	[%rd26+-1024], %f14;
	ld.global.f32 	%f15, [%rd25+-512];
	mul.f32 	%f16, %f15, %f15;
	st.global.f32 	[%rd26+-512], %f16;
	ld.global.f32 	%f17, [%rd25];
	mul.f32 	%f18, %f17, %f17;
	st.global.f32 	[%rd26], %f18;
	add.s64 	%rd27, %rd6, %rd24;
	ld.global.f32 	%f19, [%rd27+-1536];
	mul.f32 	%f20, %f19, %f19;
	add.s64 	%rd28, %rd7, %rd24;
	st.global.f32 	[%rd28+-1536], %f20;
	ld.global.f32 	%f21, [%rd27+-1024];
	mul.f32 	%f22, %f21, %f21;
	st.global.f32 	[%rd28+-1024], %f22;
	ld.global.f32 	%f23, [%rd27+-512];
	mul.f32 	%f24, %f23, %f23;
	st.global.f32 	[%rd28+-512], %f24;
	ld.global.f32 	%f25, [%rd27];
	mul.f32 	%f26, %f25, %f25;
	st.global.f32 	[%rd28], %f26;
	ld.global.f32 	%f27, [%rd27+512];
	mul.f32 	%f28, %f27, %f27;
	st.global.f32 	[%rd28+512], %f28;
	ld.global.f32 	%f29, [%rd27+1024];
	mul.f32 	%f30, %f29, %f29;
	st.global.f32 	[%rd28+1024], %f30;
	ld.global.f32 	%f31, [%rd27+1536];
	mul.f32 	%f32, %f31, %f31;
	st.global.f32 	[%rd28+1536], %f32;
	add.s32 	%r74, %r74, 16;
	add.s32 	%r73, %r73, 2048;
	add.s64 	%rd65, %rd65, 8192;
	setp.eq.s32 	%p6, %r74, 0;
	@%p6 bra 	$L__BB1_8;
	bra.uni 	$L__BB1_7;
$L__BB1_8:
	setp.eq.s32 	%p7, %r10, 0;
	@%p7 bra 	$L__BB1_58;
	and.b32  	%r37, %r49, 7;
	setp.lt.u32 	%p8, %r10, 8;
	@%p8 bra 	$L__BB1_11;
	shl.b32 	%r53, %r79, 7;
	add.s32 	%r54, %r53, %r6;
	mul.wide.s32 	%rd29, %r54, 4;
	add.s64 	%rd30, %rd6, %rd29;
	ld.global.f32 	%f33, [%rd30];
	mul.f32 	%f34, %f33, %f33;
	add.s64 	%rd31, %rd7, %rd29;
	st.global.f32 	[%rd31], %f34;
	ld.global.f32 	%f35, [%rd30+512];
	mul.f32 	%f36, %f35, %f35;
	st.global.f32 	[%rd31+512], %f36;
	ld.global.f32 	%f37, [%rd30+1024];
	mul.f32 	%f38, %f37, %f37;
	st.global.f32 	[%rd31+1024], %f38;
	ld.global.f32 	%f39, [%rd30+1536];
	mul.f32 	%f40, %f39, %f39;
	st.global.f32 	[%rd31+1536], %f40;
	ld.global.f32 	%f41, [%rd30+2048];
	mul.f32 	%f42, %f41, %f41;
	st.global.f32 	[%rd31+2048], %f42;
	ld.global.f32 	%f43, [%rd30+2560];
	mul.f32 	%f44, %f43, %f43;
	st.global.f32 	[%rd31+2560], %f44;
	ld.global.f32 	%f45, [%rd30+3072];
	mul.f32 	%f46, %f45, %f45;
	st.global.f32 	[%rd31+3072], %f46;
	ld.global.f32 	%f47, [%rd30+3584];
	mul.f32 	%f48, %f47, %f47;
	st.global.f32 	[%rd31+3584], %f48;
	add.s32 	%r79, %r79, 8;
$L__BB1_11:
	setp.eq.s32 	%p9, %r37, 0;
	@%p9 bra 	$L__BB1_58;
	and.b32  	%r40, %r49, 3;
	setp.lt.u32 	%p10, %r37, 4;
	@%p10 bra 	$L__BB1_14;
	shl.b32 	%r55, %r79, 7;
	add.s32 	%r56, %r55, %r6;
	mul.wide.s32 	%rd32, %r56, 4;
	add.s64 	%rd33, %rd6, %rd32;
	ld.global.f32 	%f49, [%rd33];
	mul.f32 	%f50, %f49, %f49;
	add.s64 	%rd34, %rd7, %rd32;
	st.global.f32 	[%rd34], %f50;
	ld.global.f32 	%f51, [%rd33+512];
	mul.f32 	%f52, %f51, %f51;
	st.global.f32 	[%rd34+512], %f52;
	ld.global.f32 	%f53, [%rd33+1024];
	mul.f32 	%f54, %f53, %f53;
	st.global.f32 	[%rd34+1024], %f54;
	ld.global.f32 	%f55, [%rd33+1536];
	mul.f32 	%f56, %f55, %f55;
	st.global.f32 	[%rd34+1536], %f56;
	add.s32 	%r79, %r79, 4;
$L__BB1_14:
	setp.eq.s32 	%p11, %r40, 0;
	@%p11 bra 	$L__BB1_58;
	shl.b32 	%r57, %r79, 7;
	add.s32 	%r83, %r6, %r57;
	neg.s32 	%r82, %r40;
$L__BB1_16:
	.pragma "nounroll";
	mul.wide.s32 	%rd36, %r83, 4;
	add.s64 	%rd37, %rd7, %rd36;
	add.s64 	%rd38, %rd6, %rd36;
	ld.global.f32 	%f57, [%rd38];
	mul.f32 	%f58, %f57, %f57;
	st.global.f32 	[%rd37], %f58;
	add.s32 	%r83, %r83, 128;
	add.s32 	%r82, %r82, 1;
	setp.ne.s32 	%p12, %r82, 0;
	@%p12 bra 	$L__BB1_16;
	bra.uni 	$L__BB1_58;
$L__BB1_17:
	setp.lt.s32 	%p13, %r49, 1;
	@%p13 bra 	$L__BB1_58;
	and.b32  	%r14, %r49, 7;
	setp.lt.u32 	%p14, %r49, 8;
	mov.b32 	%r76, 0;
	@%p14 bra 	$L__BB1_37;
	and.b32  	%r76, %r49, 2147483640;
	mov.b32 	%r75, 0;
$L__BB1_20:
	.pragma "nounroll";
	shl.b32 	%r60, %r75, 7;
	add.s32 	%r21, %r60, %r6;
	setp.ge.s32 	%p15, %r21, %r4;
	@%p15 bra 	$L__BB1_22;
	mul.wide.u32 	%rd39, %r21, 4;
	add.s64 	%rd40, %rd6, %rd39;
	ld.global.f32 	%f59, [%rd40];
	mul.f32 	%f60, %f59, %f59;
	add.s64 	%rd41, %rd7, %rd39;
	st.global.f32 	[%rd41], %f60;
$L__BB1_22:
	add.s32 	%r61, %r21, 128;
	setp.ge.s32 	%p16, %r61, %r4;
	mul.wide.s32 	%rd42, %r61, 4;
	add.s64 	%rd11, %rd6, %rd42;
	add.s64 	%rd12, %rd7, %rd42;
	@%p16 bra 	$L__BB1_24;
	ld.global.f32 	%f61, [%rd11];
	mul.f32 	%f62, %f61, %f61;
	st.global.f32 	[%rd12], %f62;
$L__BB1_24:
	add.s32 	%r62, %r21, 256;
	setp.ge.s32 	%p17, %r62, %r4;
	@%p17 bra 	$L__BB1_26;
	ld.global.f32 	%f63, [%rd11+512];
	mul.f32 	%f64, %f63, %f63;
	st.global.f32 	[%rd12+512], %f64;
$L__BB1_26:
	add.s32 	%r63, %r21, 384;
	setp.ge.s32 	%p18, %r63, %r4;
	@%p18 bra 	$L__BB1_28;
	ld.global.f32 	%f65, [%rd11+1024];
	mul.f32 	%f66, %f65, %f65;
	st.global.f32 	[%rd12+1024], %f66;
$L__BB1_28:
	add.s32 	%r64, %r21, 512;
	setp.ge.s32 	%p19, %r64, %r4;
	@%p19 bra 	$L__BB1_30;
	ld.global.f32 	%f67, [%rd11+1536];
	mul.f32 	%f68, %f67, %f67;
	st.global.f32 	[%rd12+1536], %f68;
$L__BB1_30:
	add.s32 	%r65, %r21, 640;
	setp.ge.s32 	%p20, %r65, %r4;
	@%p20 bra 	$L__BB1_32;
	ld.global.f32 	%f69, [%rd11+2048];
	mul.f32 	%f70, %f69, %f69;
	st.global.f32 	[%rd12+2048], %f70;
$L__BB1_32:
	add.s32 	%r66, %r21, 768;
	setp.ge.s32 	%p21, %r66, %r4;
	@%p21 bra 	$L__BB1_34;
	ld.global.f32 	%f71, [%rd11+2560];
	mul.f32 	%f72, %f71, %f71;
	st.global.f32 	[%rd12+2560], %f72;
$L__BB1_34:
	add.s32 	%r67, %r21, 896;
	setp.ge.s32 	%p22, %r67, %r4;
	@%p22 bra 	$L__BB1_36;
	ld.global.f32 	%f73, [%rd11+3072];
	mul.f32 	%f74, %f73, %f73;
	st.global.f32 	[%rd12+3072], %f74;
$L__BB1_36:
	add.s32 	%r75, %r75, 8;
	setp.ne.s32 	%p23, %r75, %r76;
	@%p23 bra 	$L__BB1_20;
$L__BB1_37:
	setp.eq.s32 	%p24, %r14, 0;
	@%p24 bra 	$L__BB1_58;
	and.b32  	%r24, %r49, 3;
	setp.lt.u32 	%p25, %r14, 4;
	@%p25 bra 	$L__BB1_48;
	shl.b32 	%r68, %r76, 7;
	add.s32 	%r25, %r68, %r6;
	setp.ge.s32 	%p26, %r25, %r4;
	@%p26 bra 	$L__BB1_41;
	mul.wide.s32 	%rd43, %r25, 4;
	add.s64 	%rd44, %rd6, %rd43;
	ld.global.f32 	%f75, [%rd44];
	mul.f32 	%f76, %f75, %f75;
	add.s64 	%rd45, %rd7, %rd43;
	st.global.f32 	[%rd45], %f76;
$L__BB1_41:
	add.s32 	%r26, %r25, 128;
	setp.ge.s32 	%p27, %r26, %r4;
	@%p27 bra 	$L__BB1_43;
	mul.wide.s32 	%rd46, %r26, 4;
	add.s64 	%rd47, %rd6, %rd46;
	ld.global.f32 	%f77, [%rd47];
	mul.f32 	%f78, %f77, %f77;
	add.s64 	%rd48, %rd7, %rd46;
	st.global.f32 	[%rd48], %f78;
$L__BB1_43:
	add.s32 	%r27, %r25, 256;
	setp.ge.s32 	%p28, %r27, %r4;
	@%p28 bra 	$L__BB1_45;
	mul.wide.s32 	%rd49, %r27, 4;
	add.s64 	%rd50, %rd6, %rd49;
	ld.global.f32 	%f79, [%rd50];
	mul.f32 	%f80, %f79, %f79;
	add.s64 	%rd51, %rd7, %rd49;
	st.global.f32 	[%rd51], %f80;
$L__BB1_45:
	add.s32 	%r28, %r25, 384;
	setp.ge.s32 	%p29, %r28, %r4;
	@%p29 bra 	$L__BB1_47;
	mul.wide.s32 	%rd52, %r28, 4;
	add.s64 	%rd53, %rd6, %rd52;
	ld.global.f32 	%f81, [%rd53];
	mul.f32 	%f82, %f81, %f81;
	add.s64 	%rd54, %rd7, %rd52;
	st.global.f32 	[%rd54], %f82;
$L__BB1_47:
	add.s32 	%r76, %r76, 4;
$L__BB1_48:
	setp.eq.s32 	%p30, %r24, 0;
	@%p30 bra 	$L__BB1_58;
	setp.eq.s32 	%p31, %r24, 1;
	@%p31 bra 	$L__BB1_55;
	shl.b32 	%r69, %r76, 7;
	add.s32 	%r31, %r69, %r6;
	setp.ge.s32 	%p32, %r31, %r4;
	@%p32 bra 	$L__BB1_52;
	mul.wide.s32 	%rd55, %r31, 4;
	add.s64 	%rd56, %rd6, %rd55;
	ld.global.f32 	%f83, [%rd56];
	mul.f32 	%f84, %f83, %f83;
	add.s64 	%rd57, %rd7, %rd55;
	st.global.f32 	[%rd57], %f84;
$L__BB1_52:
	add.s32 	%r32, %r31, 128;
	setp.ge.s32 	%p33, %r32, %r4;
	@%p33 bra 	$L__BB1_54;
	mul.wide.s32 	%rd58, %r32, 4;
	add.s64 	%rd59, %rd6, %rd58;
	ld.global.f32 	%f85, [%rd59];
	mul.f32 	%f86, %f85, %f85;
	add.s64 	%rd60, %rd7, %rd58;
	st.global.f32 	[%rd60], %f86;
$L__BB1_54:
	add.s32 	%r76, %r76, 2;
$L__BB1_55:
	and.b32  	%r70, %r49, 1;
	setp.eq.b32 	%p34, %r70, 1;
	not.pred 	%p35, %p34;
	@%p35 bra 	$L__BB1_58;
	shl.b32 	%r71, %r76, 7;
	add.s32 	%r35, %r71, %r6;
	setp.ge.s32 	%p36, %r35, %r4;
	@%p36 bra 	$L__BB1_58;
	mul.wide.s32 	%rd61, %r35, 4;
	add.s64 	%rd62, %rd6, %rd61;
	ld.global.f32 	%f87, [%rd62];
	mul.f32 	%f88, %f87, %f87;
	add.s64 	%rd63, %rd7, %rd61;
	st.global.f32 	[%rd63], %f88;
$L__BB1_58:
	ret;

}
	// .globl	_ZN3cub18CUB_300001_SM_10006detail9transform16transform_kernelINS2_10policy_hubILb1EN4cuda3std3__45tupleIJN6thrust24THRUST_300001_SM_1000_NS6detail15normal_iteratorINSA_10device_ptrIfEEEEEEEE10policy1000El6squareSF_JPfEEEvT0_iT1_T2_DpNS2_10kernel_argIT3_EE
.visible .entry _ZN3cub18CUB_300001_SM_10006detail9transform16transform_kernelINS2_10policy_hubILb1EN4cuda3std3__45tupleIJN6thrust24THRUST_300001_SM_1000_NS6detail15normal_iteratorINSA_10device_ptrIfEEEEEEEE10policy1000El6squareSF_JPfEEEvT0_iT1_T2_DpNS2_10kernel_argIT3_EE(
	.param .u64 _ZN3cub18CUB_300001_SM_10006detail9transform16transform_kernelINS2_10policy_hubILb1EN4cuda3std3__45tupleIJN6thrust24THRUST_300001_SM_1000_NS6detail15normal_iteratorINSA_10device_ptrIfEEEEEEEE10policy1000El6squareSF_JPfEEEvT0_iT1_T2_DpNS2_10kernel_argIT3_EE_param_0,
	.param .u32 _ZN3cub18CUB_300001_SM_10006detail9transform16transform_kernelINS2_10policy_hubILb1EN4cuda3std3__45tupleIJN6thrust24THRUST_300001_SM_1000_NS6detail15normal_iteratorINSA_10device_ptrIfEEEEEEEE10policy1000El6squareSF_JPfEEEvT0_iT1_T2_DpNS2_10kernel_argIT3_EE_param_1,
	.param .align 1 .b8 _ZN3cub18CUB_300001_SM_10006detail9transform16transform_kernelINS2_10policy_hubILb1EN4cuda3std3__45tupleIJN6thrust24THRUST_300001_SM_1000_NS6detail15normal_iteratorINSA_10device_ptrIfEEEEEEEE10policy1000El6squareSF_JPfEEEvT0_iT1_T2_DpNS2_10kernel_argIT3_EE_param_2[1],
	.param .align 8 .b8 _ZN3cub18CUB_300001_SM_10006detail9transform16transform_kernelINS2_10policy_hubILb1EN4cuda3std3__45tupleIJN6thrust24THRUST_300001_SM_1000_NS6detail15normal_iteratorINSA_10device_ptrIfEEEEEEEE10policy1000El6squareSF_JPfEEEvT0_iT1_T2_DpNS2_10kernel_argIT3_EE_param_3[8],
	.param .align 8 .b8 _ZN3cub18CUB_300001_SM_10006detail9transform16transform_kernelINS2_10policy_hubILb1EN4cuda3std3__45tupleIJN6thrust24THRUST_300001_SM_1000_NS6detail15normal_iteratorINSA_10device_ptrIfEEEEEEEE10policy1000El6squareSF_JPfEEEvT0_iT1_T2_DpNS2_10kernel_argIT3_EE_param_4[16]
)
.maxntid 128
{
	.reg .pred 	%p<37>;
	.reg .b32 	%r<81>;
	.reg .b32 	%f<89>;
	.reg .b64 	%rd<72>;

	ld.param.u64 	%rd16, [_ZN3cub18CUB_300001_SM_10006detail9transform16transform_kernelINS2_10policy_hubILb1EN4cuda3std3__45tupleIJN6thrust24THRUST_300001_SM_1000_NS6detail15normal_iteratorINSA_10device_ptrIfEEEEEEEE10policy1000El6squareSF_JPfEEEvT0_iT1_T2_DpNS2_10kernel_argIT3_EE_param_0];
	ld.param.u64 	%rd17, [_ZN3cub18CUB_300001_SM_10006detail9transform16transform_kernelINS2_10policy_hubILb1EN4cuda3std3__45tupleIJN6thrust24THRUST_300001_SM_1000_NS6detail15normal_iteratorINSA_10device_ptrIfEEEEEEEE10policy1000El6squareSF_JPfEEEvT0_iT1_T2_DpNS2_10kernel_argIT3_EE_param_4];
	ld.param.u64 	%rd18, [_ZN3cub18CUB_300001_SM_10006detail9transform16transform_kernelINS2_10policy_hubILb1EN4cuda3std3__45tupleIJN6thrust24THRUST_300001_SM_1000_NS6detail15normal_iteratorINSA_10device_ptrIfEEEEEEEE10policy1000El6squareSF_JPfEEEvT0_iT1_T2_DpNS2_10kernel_argIT3_EE_param_3];
	ld.param.u32 	%r47, [_ZN3cub18CUB_300001_SM_10006detail9transform16transform_kernelINS2_10policy_hubILb1EN4cuda3std3__45tupleIJN6thrust24THRUST_300001_SM_1000_NS6detail15normal_iteratorINSA_10device_ptrIfEEEEEEEE10policy1000El6squareSF_JPfEEEvT0_iT1_T2_DpNS2_10kernel_argIT3_EE_param_1];
	cvta.to.global.u64 	%rd1, %rd18;
	cvta.to.global.u64 	%rd2, %rd17;
	shl.b32 	%r1, %r47, 7;
	mov.u32 	%r48, %ctaid.x;
	cvt.u64.u32 	%rd19, %r48;
	cvt.s64.s32 	%rd20, %r1;
	mul.lo.s64 	%rd3, %rd20, %rd19;
	sub.s64 	%rd21, %rd16, %rd3;
	min.s64 	%rd22, %rd21, %rd20;
	cvt.u32.u64 	%r2, %rd22;
	shl.b32 	%r3, %r2, 2;
	mov.u32 	%r4, %tid.x;
	shl.b32 	%r69, %r4, 7;
	setp.ge.s32 	%p1, %r69, %r3;
	@%p1 bra 	$L__BB2_3;
	shl.b64 	%rd23, %rd3, 2;
	add.s64 	%rd24, %rd2, %rd23;
	mul.wide.u32 	%rd25, %r4, 128;
	add.s64 	%rd70, %rd24, %rd25;
$L__BB2_2:
	.pragma "nounroll";
	// begin inline asm
	prefetch.global.L2 [%rd70];
	// end inline asm
	add.s32 	%r69, %r69, 16384;
	add.s64 	%rd70, %rd70, 16384;
	setp.lt.s32 	%p2, %r69, %r3;
	@%p2 bra 	$L__BB2_2;
$L__BB2_3:
	shl.b64 	%rd27, %rd3, 2;
	add.s64 	%rd7, %rd2, %rd27;
	add.s64 	%rd8, %rd1, %rd27;
	setp.eq.s32 	%p3, %r1, %r2;
	@%p3 bra 	$L__BB2_45;
	setp.lt.s32 	%p4, %r47, 1;
	@%p4 bra 	$L__BB2_58;
	and.b32  	%r8, %r47, 7;
	setp.lt.u32 	%p5, %r47, 8;
	mov.b32 	%r78, 0;
	@%p5 bra 	$L__BB2_24;
	and.b32  	%r78, %r47, 2147483640;
	mov.b32 	%r72, 0;
$L__BB2_7:
	.pragma "nounroll";
	shl.b32 	%r51, %r72, 7;
	add.s32 	%r19, %r51, %r4;
	setp.ge.s32 	%p6, %r19, %r2;
	@%p6 bra 	$L__BB2_9;
	mul.wide.u32 	%rd28, %r19, 4;
	add.s64 	%rd29, %rd7, %rd28;
	ld.global.f32 	%f1, [%rd29];
	mul.f32 	%f2, %f1, %f1;
	add.s64 	%rd30, %rd8, %rd28;
	st.global.f32 	[%rd30], %f2;
$L__BB2_9:
	add.s32 	%r52, %r19, 128;
	setp.ge.s32 	%p7, %r52, %r2;
	mul.wide.s32 	%rd31, %r52, 4;
	add.s64 	%rd12, %rd7, %rd31;
	add.s64 	%rd13, %rd8, %rd31;
	@%p7 bra 	$L__BB2_11;
	ld.global.f32 	%f3, [%rd12];
	mul.f32 	%f4, %f3, %f3;
	st.global.f32 	[%rd13], %f4;
$L__BB2_11:
	add.s32 	%r53, %r19, 256;
	setp.ge.s32 	%p8, %r53, %r2;
	@%p8 bra 	$L__BB2_13;
	ld.global.f32 	%f5, [%rd12+512];
	mul.f32 	%f6, %f5, %f5;
	st.global.f32 	[%rd13+512], %f6;
$L__BB2_13:
	add.s32 	%r54, %r19, 384;
	setp.ge.s32 	%p9, %r54, %r2;
	@%p9 bra 	$L__BB2_15;
	ld.global.f32 	%f7, [%rd12+1024];
	mul.f32 	%f8, %f7, %f7;
	st.global.f32 	[%rd13+1024], %f8;
$L__BB2_15:
	add.s32 	%r55, %r19, 512;
	setp.ge.s32 	%p10, %r55, %r2;
	@%p10 bra 	$L__BB2_17;
	ld.global.f32 	%f9, [%rd12+1536];
	mul.f32 	%f10, %f9, %f9;
	st.global.f32 	[%rd13+1536], %f10;
$L__BB2_17:
	add.s32 	%r56, %r19, 640;
	setp.ge.s32 	%p11, %r56, %r2;
	@%p11 bra 	$L__BB2_19;
	ld.global.f32 	%f11, [%rd12+2048];
	mul.f32 	%f12, %f11, %f11;
	st.global.f32 	[%rd13+2048], %f12;
$L__BB2_19:
	add.s32 	%r57, %r19, 768;
	setp.ge.s32 	%p12, %r57, %r2;
	@%p12 bra 	$L__BB2_21;
	ld.global.f32 	%f13, [%rd12+2560];
	mul.f32 	%f14, %f13, %f13;
	st.global.f32 	[%rd13+2560], %f14;
$L__BB2_21:
	add.s32 	%r58, %r19, 896;
	setp.ge.s32 	%p13, %r58, %r2;
	@%p13 bra 	$L__BB2_23;
	ld.global.f32 	%f15, [%rd12+3072];
	mul.f32 	%f16, %f15, %f15;
	st.global.f32 	[%rd13+3072], %f16;
$L__BB2_23:
	add.s32 	%r72, %r72, 8;
	setp.eq.s32 	%p14, %r72, %r78;
	@%p14 bra 	$L__BB2_24;
	bra.uni 	$L__BB2_7;
$L__BB2_24:
	setp.eq.s32 	%p15, %r8, 0;
	@%p15 bra 	$L__BB2_58;
	and.b32  	%r35, %r47, 3;
	setp.lt.u32 	%p16, %r8, 4;
	@%p16 bra 	$L__BB2_35;
	shl.b32 	%r59, %r78, 7;
	add.s32 	%r36, %r59, %r4;
	setp.ge.s32 	%p17, %r36, %r2;
	@%p17 bra 	$L__BB2_28;
	mul.wide.s32 	%rd32, %r36, 4;
	add.s64 	%rd33, %rd7, %rd32;
	ld.global.f32 	%f17, [%rd33];
	mul.f32 	%f18, %f17, %f17;
	add.s64 	%rd34, %rd8, %rd32;
	st.global.f32 	[%rd34], %f18;
$L__BB2_28:
	add.s32 	%r37, %r36, 128;
	setp.ge.s32 	%p18, %r37, %r2;
	@%p18 bra 	$L__BB2_30;
	mul.wide.s32 	%rd35, %r37, 4;
	add.s64 	%rd36, %rd7, %rd35;
	ld.global.f32 	%f19, [%rd36];
	mul.f32 	%f20, %f19, %f19;
	add.s64 	%rd37, %rd8, %rd35;
	st.global.f32 	[%rd37], %f20;
$L__BB2_30:
	add.s32 	%r38, %r36, 256;
	setp.ge.s32 	%p19, %r38, %r2;
	@%p19 bra 	$L__BB2_32;
	mul.wide.s32 	%rd38, %r38, 4;
	add.s64 	%rd39, %rd7, %rd38;
	ld.global.f32 	%f21, [%rd39];
	mul.f32 	%f22, %f21, %f21;
	add.s64 	%rd40, %rd8, %rd38;
	st.global.f32 	[%rd40], %f22;
$L__BB2_32:
	add.s32 	%r39, %r36, 384;
	setp.ge.s32 	%p20, %r39, %r2;
	@%p20 bra 	$L__BB2_34;
	mul.wide.s32 	%rd41, %r39, 4;
	add.s64 	%rd42, %rd7, %rd41;
	ld.global.f32 	%f23, [%rd42];
	mul.f32 	%f24, %f23, %f23;
	add.s64 	%rd43, %rd8, %rd41;
	st.global.f32 	[%rd43], %f24;
$L__BB2_34:
	add.s32 	%r78, %r78, 4;
$L__BB2_35:
	setp.eq.s32 	%p21, %r35, 0;
	@%p21 bra 	$L__BB2_58;
	setp.eq.s32 	%p22, %r35, 1;
	@%p22 bra 	$L__BB2_42;
	shl.b32 	%r60, %r78, 7;
	add.s32 	%r42, %r60, %r4;
	setp.ge.s32 	%p23, %r42, %r2;
	@%p23 bra 	$L__BB2_39;
	mul.wide.s32 	%rd44, %r42, 4;
	add.s64 	%rd45, %rd7, %rd44;
	ld.global.f32 	%f25, [%rd45];
	mul.f32 	%f26, %f25, %f25;
	add.s64 	%rd46, %rd8, %rd44;
	st.global.f32 	[%rd46], %f26;
$L__BB2_39:
	add.s32 	%r43, %r42, 128;
	setp.ge.s32 	%p24, %r43, %r2;
	@%p24 bra 	$L__BB2_41;
	mul.wide.s32 	%rd47, %r43, 4;
	add.s64 	%rd48, %rd7, %rd47;
	ld.global.f32 	%f27, [%rd48];
	mul.f32 	%f28, %f27, %f27;
	add.s64 	%rd49, %rd8, %rd47;
	st.global.f32 	[%rd49], %f28;
$L__BB2_41:
	add.s32 	%r78, %r78, 2;
$L__BB2_42:
	and.b32  	%r61, %r47, 1;
	setp.eq.b32 	%p25, %r61, 1;
	not.pred 	%p26, %p25;
	@%p26 bra 	$L__BB2_58;
	shl.b32 	%r62, %r78, 7;
	add.s32 	%r46, %r62, %r4;
	setp.ge.s32 	%p27, %r46, %r2;
	@%p27 bra 	$L__BB2_58;
	mul.wide.s32 	%rd50, %r46, 4;
	add.s64 	%rd51, %rd7, %rd50;
	ld.global.f32 	%f29, [%rd51];
	mul.f32 	%f30, %f29, %f29;
	add.s64 	%rd52, %rd8, %rd50;
	st.global.f32 	[%rd52], %f30;
	bra.uni 	$L__BB2_58;
$L__BB2_45:
	setp.lt.s32 	%p28, %r47, 1;
	@%p28 bra 	$L__BB2_58;
	and.b32  	%r10, %r47, 15;
	setp.lt.u32 	%p29, %r47, 16;
	mov.b32 	%r74, 0;
	@%p29 bra 	$L__BB2_49;
	and.b32  	%r74, %r47, 2147483632;
	neg.s32 	%r71, %r74;
	add.s32 	%r70, %r4, 1152;
	mul.wide.u32 	%rd53, %r4, 4;
	or.b64  	%rd71, %rd53, 4096;
$L__BB2_48:
	.pragma "nounroll";
	mul.wide.s32 	%rd54, %r70, 4;
	add.s64 	%rd55, %rd54, 1536;
	add.s64 	%rd56, %rd7, %rd71;
	ld.global.f32 	%f31, [%rd56+-4096];
	mul.f32 	%f32, %f31, %f31;
	add.s64 	%rd57, %rd8, %rd71;
	st.global.f32 	[%rd57+-4096], %f32;
	ld.global.f32 	%f33, [%rd56+-3584];
	mul.f32 	%f34, %f33, %f33;
	st.global.f32 	[%rd57+-3584], %f34;
	ld.global.f32 	%f35, [%rd56+-3072];
	mul.f32 	%f36, %f35, %f35;
	st.global.f32 	[%rd57+-3072], %f36;
	ld.global.f32 	%f37, [%rd56+-2560];
	mul.f32 	%f38, %f37, %f37;
	st.global.f32 	[%rd57+-2560], %f38;
	ld.global.f32 	%f39, [%rd56+-2048];
	mul.f32 	%f40, %f39, %f39;
	st.global.f32 	[%rd57+-2048], %f40;
	ld.global.f32 	%f41, [%rd56+-1536];
	mul.f32 	%f42, %f41, %f41;
	st.global.f32 	[%rd57+-1536], %f42;
	ld.global.f32 	%f43, [%rd56+-1024];
	mul.f32 	%f44, %f43, %f43;
	st.global.f32 	[%rd57+-1024], %f44;
	ld.global.f32 	%f45, [%rd56+-512];
	mul.f32 	%f46, %f45, %f45;
	st.global.f32 	[%rd57+-512], %f46;
	ld.global.f32 	%f47, [%rd56];
	mul.f32 	%f48, %f47, %f47;
	st.global.f32 	[%rd57], %f48;
	add.s64 	%rd58, %rd7, %rd55;
	ld.global.f32 	%f49, [%rd58+-1536];
	mul.f32 	%f50, %f49, %f49;
	add.s64 	%rd59, %rd8, %rd55;
	st.global.f32 	[%rd59+-1536], %f50;
	ld.global.f32 	%f51, [%rd58+-1024];
	mul.f32 	%f52, %f51, %f51;
	st.global.f32 	[%rd59+-1024], %f52;
	ld.global.f32 	%f53, [%rd58+-512];
	mul.f32 	%f54, %f53, %f53;
	st.global.f32 	[%rd59+-512], %f54;
	ld.global.f32 	%f55, [%rd58];
	mul.f32 	%f56, %f55, %f55;
	st.global.f32 	[%rd59], %f56;
	ld.global.f32 	%f57, [%rd58+512];
	mul.f32 	%f58, %f57, %f57;
	st.global.f32 	[%rd59+512], %f58;
	ld.global.f32 	%f59, [%rd58+1024];
	mul.f32 	%f60, %f59, %f59;
	st.global.f32 	[%rd59+1024], %f60;
	ld.global.f32 	%f61, [%rd58+1536];
	mul.f32 	%f62, %f61, %f61;
	st.global.f32 	[%rd59+1536], %f62;
	add.s32 	%r71, %r71, 16;
	add.s32 	%r70, %r70, 2048;
	add.s64 	%rd71, %rd71, 8192;
	setp.eq.s32 	%p30, %r71, 0;
	@%p30 bra 	$L__BB2_49;
	bra.uni 	$L__BB2_48;
$L__BB2_49:
	setp.eq.s32 	%p31, %r10, 0;
	@%p31 bra 	$L__BB2_58;
	and.b32  	%r22, %r47, 7;
	setp.lt.u32 	%p32, %r10, 8;
	@%p32 bra 	$L__BB2_52;
	shl.b32 	%r64, %r74, 7;
	add.s32 	%r65, %r64, %r4;
	mul.wide.s32 	%rd60, %r65, 4;
	add.s64 	%rd61, %rd7, %rd60;
	ld.global.f32 	%f63, [%rd61];
	mul.f32 	%f64, %f63, %f63;
	add.s64 	%rd62, %rd8, %rd60;
	st.global.f32 	[%rd62], %f64;
	ld.global.f32 	%f65, [%rd61+512];
	mul.f32 	%f66, %f65, %f65;
	st.global.f32 	[%rd62+512], %f66;
	ld.global.f32 	%f67, [%rd61+1024];
	mul.f32 	%f68, %f67, %f67;
	st.global.f32 	[%rd62+1024], %f68;
	ld.global.f32 	%f69, [%rd61+1536];
	mul.f32 	%f70, %f69, %f69;
	st.global.f32 	[%rd62+1536], %f70;
	ld.global.f32 	%f71, [%rd61+2048];
	mul.f32 	%f72, %f71, %f71;
	st.global.f32 	[%rd62+2048], %f72;
	ld.global.f32 	%f73, [%rd61+2560];
	mul.f32 	%f74, %f73, %f73;
	st.global.f32 	[%rd62+2560], %f74;
	ld.global.f32 	%f75, [%rd61+3072];
	mul.f32 	%f76, %f75, %f75;
	st.global.f32 	[%rd62+3072], %f76;
	ld.global.f32 	%f77, [%rd61+3584];
	mul.f32 	%f78, %f77, %f77;
	st.global.f32 	[%rd62+3584], %f78;
	add.s32 	%r74, %r74, 8;
$L__BB2_52:
	setp.eq.s32 	%p33, %r22, 0;
	@%p33 bra 	$L__BB2_58;
	and.b32  	%r25, %r47, 3;
	setp.lt.u32 	%p34, %r22, 4;
	@%p34 bra 	$L__BB2_55;
	shl.b32 	%r66, %r74, 7;
	add.s32 	%r67, %r66, %r4;
	mul.wide.s32 	%rd63, %r67, 4;
	add.s64 	%rd64, %rd7, %rd63;
	ld.global.f32 	%f79, [%rd64];
	mul.f32 	%f80, %f79, %f79;
	add.s64 	%rd65, %rd8, %rd63;
	st.global.f32 	[%rd65], %f80;
	ld.global.f32 	%f81, [%rd64+512];
	mul.f32 	%f82, %f81, %f81;
	st.global.f32 	[%rd65+512], %f82;
	ld.global.f32 	%f83, [%rd64+1024];
	mul.f32 	%f84, %f83, %f83;
	st.global.f32 	[%rd65+1024], %f84;
	ld.global.f32 	%f85, [%rd64+1536];
	mul.f32 	%f86, %f85, %f85;
	st.global.f32 	[%rd65+1536], %f86;
	add.s32 	%r74, %r74, 4;
$L__BB2_55:
	setp.eq.s32 	%p35, %r25, 0;
	@%p35 bra 	$L__BB2_58;
	shl.b32 	%r68, %r74, 7;
	add.s32 	%r77, %r4, %r68;
	neg.s32 	%r76, %r25;
$L__BB2_57:
	.pragma "nounroll";
	mul.wide.s32 	%rd67, %r77, 4;
	add.s64 	%rd68, %rd8, %rd67;
	add.s64 	%rd69, %rd7, %rd67;
	ld.global.f32 	%f87, [%rd69];
	mul.f32 	%f88, %f87, %f87;
	st.global.f32 	[%rd68], %f88;
	add.s32 	%r77, %r77, 128;
	add.s32 	%r76, %r76, 1;
	setp.eq.s32 	%p36, %r76, 0;
	@%p36 bra 	$L__BB2_58;
	bra.uni 	$L__BB2_57;
$L__BB2_58:
	ret;

}


// ===== COMPILED SASS (sm_100) =====

	.target	sm_100

	.elftype	@"ET_EXEC"


//--------------------- .note.nv.tkinfo           --------------------------
	.section	.note.nv.tkinfo,"",@"SHT_NOTE"
	.sectionflags	@"SHF_NOTE_NV_TKINFO"
	.tkinfo
        /*0018*/ 	.word	0x00000002
        /*0030*/ 	.string	""
        /*0030*/ 	.string	"ptxas"
        /*0030*/ 	.string	"Cuda compilation tools, release 13.0, V13.0.88"
        /*0030*/ 	.string	"Build cuda_13.0.r13.0/compiler.36424714_0"
        /*0030*/ 	.string	"-arch sm_100 -m 64 "



//--------------------- .note.nv.cuinfo           --------------------------
	.section	.note.nv.cuinfo,"",@"SHT_NOTE"
	.sectionflags	@"SHF_NOTE_NV_CUINFO"
        /*0018*/ 	.short	0x0002
        /*001a*/ 	.short	0x0064
        /*001c*/ 	.short	0x0082
	.zero		2


//--------------------- .nv.info                  --------------------------
	.section	.nv.info,"",@"SHT_CUDA_INFO"
	.align	4


	//----- nvinfo : EIATTR_REGCOUNT
	.align		4
        /*0000*/ 	.byte	0x04, 0x2f
        /*0002*/ 	.short	(.L_44 - .L_43)
	.align		4
.L_43:
        /*0004*/ 	.word	index@(_ZN3cub18CUB_300001_SM_10006detail11EmptyKernelIvEEvv)
        /*0008*/ 	.word	0x00000004


	//----- nvinfo : EIATTR_FRAME_SIZE
	.align		4
.L_44:
        /*000c*/ 	.byte	0x04, 0x11
        /*000e*/ 	.short	(.L_46 - .L_45)
	.align		4
.L_45:
        /*0010*/ 	.word	index@(_ZN3cub18CUB_300001_SM_10006detail11EmptyKernelIvEEvv)
        /*0014*/ 	.word	0x00000000


	//----- nvinfo : EIATTR_REGCOUNT
	.align		4
.L_46:
        /*0018*/ 	.byte	0x04, 0x2f
        /*001a*/ 	.short	(.L_48 - .L_47)
	.align		4
.L_47:
        /*001c*/ 	.word	index@(_ZN3cub18CUB_300001_SM_10006detail9transform16transform_kernelINS2_10policy_hubILb1EN4cuda3std3__45tupleIJN6thrust24THRUST_300001_SM_1000_NS6detail15normal_iteratorINSA_10device_ptrIfEEEEEEEE10policy1000Ei6squareSF_JPfEEEvT0_iT1_T2_DpNS2_10kernel_argIT3_EE)
        /*0020*/ 	.word	0x0000001c


	//----- nvinfo : EIATTR_FRAME_SIZE
	.align		4
.L_48:
        /*0024*/ 	.byte	0x04, 0x11
        /*0026*/ 	.short	(.L_50 - .L_49)
	.align		4
.L_49:
        /*0028*/ 	.word	index@(_ZN3cub18CUB_300001_SM_10006detail9transform16transform_kernelINS2_10policy_hubILb1EN4cuda3std3__45tupleIJN6thrust24THRUST_300001_SM_1000_NS6detail15normal_iteratorINSA_10device_ptrIfEEEEEEEE10policy1000Ei6squareSF_JPfEEEvT0_iT1_T2_DpNS2_10kernel_argIT3_EE)
        /*002c*/ 	.word	0x00000000


	//----- nvinfo : EIATTR_REGCOUNT
	.align		4
.L_50:
        /*0030*/ 	.byte	0x04, 0x2f
        /*0032*/ 	.short	(.L_52 - .L_51)
	.align		4
.L_51:
        /*0034*/ 	.word	index@(_ZN3cub18CUB_300001_SM_10006detail9transform16transform_kernelINS2_10policy_hubILb1EN4cuda3std3__45tupleIJN6thrust24THRUST_300001_SM_1000_NS6detail15normal_iteratorINSA_10device_ptrIfEEEEEEEE10policy1000El6squareSF_JPfEEEvT0_iT1_T2_DpNS2_10kernel_argIT3_EE)
        /*0038*/ 	.word	0x0000001c


	//----- nvinfo : EIATTR_FRAME_SIZE
	.align		4
.L_52:
        /*003c*/ 	.byte	0x04, 0x11
        /*003e*/ 	.short	(.L_54 - .L_53)
	.align		4
.L_53:
        /*0040*/ 	.word	index@(_ZN3cub18CUB_300001_SM_10006detail9transform16transform_kernelINS2_10policy_hubILb1EN4cuda3std3__45tupleIJN6thrust24THRUST_300001_SM_1000_NS6detail15normal_iteratorINSA_10device_ptrIfEEEEEEEE10policy1000El6squareSF_JPfEEEvT0_iT1_T2_DpNS2_10kernel_argIT3_EE)
        /*0044*/ 	.word	0x00000000


	//----- nvinfo : EIATTR_MIN_STACK_SIZE
	.align		4
.L_54:
        /*0048*/ 	.byte	0x04, 0x12
        /*004a*/ 	.short	(.L_56 - .L_55)
	.align		4
.L_55:
        /*004c*/ 	.word	index@(_ZN3cub18CUB_300001_SM_10006detail9transform16transform_kernelINS2_10policy_hubILb1EN4cuda3std3__45tupleIJN6thrust24THRUST_300001_SM_1000_NS6detail15normal_iteratorINSA_10device_ptrIfEEEEEEEE10policy1000El6squareSF_JPfEEEvT0_iT1_T2_DpNS2_10kernel_argIT3_EE)
        /*0050*/ 	.word	0x00000000


	//----- nvinfo : EIATTR_MIN_STACK_SIZE
	.align		4
.L_56:
        /*0054*/ 	.byte	0x04, 0x12
        /*0056*/ 	.short	(.L_58 - .L_57)
	.align		4
.L_57:
        /*0058*/ 	.word	index@(_ZN3cub18CUB_300001_SM_10006detail9transform16transform_kernelINS2_10policy_hubILb1EN4cuda3std3__45tupleIJN6thrust24THRUST_300001_SM_1000_NS6detail15normal_iteratorINSA_10device_ptrIfEEEEEEEE10policy1000Ei6squareSF_JPfEEEvT0_iT1_T2_DpNS2_10kernel_argIT3_EE)
        /*005c*/ 	.word	0x00000000


	//----- nvinfo : EIATTR_MIN_STACK_SIZE
	.align		4
.L_58:
        /*0060*/ 	.byte	0x04, 0x12
        /*0062*/ 	.short	(.L_60 - .L_59)
	.align		4
.L_59:
        /*0064*/ 	.word	index@(_ZN3cub18CUB_300001_SM_10006detail11EmptyKernelIvEEvv)
        /*0068*/ 	.word	0x00000000
.L_60:


//--------------------- .nv.compat                --------------------------
	.section	.nv.compat,"",@"SHT_CUDA_COMPAT_INFO"
	.align	4
        /*0000*/ 	.byte	0x02, 0x09, 0x00, 0x00, 0x02, 0x02, 0x01, 0x00, 0x02, 0x05, 0x05, 0x00, 0x03, 0x07, 0x01, 0x01
        /*0010*/ 	.byte	0x02, 0x03, 0x00, 0x00, 0x02, 0x06, 0x01, 0x00, 0x04, 0x0b, 0x08, 0x00, 0x09, 0x00, 0x00, 0x00
        /*0020*/ 	.byte	0x00, 0x00, 0x00, 0x00


//--------------------- .nv.info._ZN3cub18CUB_300001_SM_10006detail9transform16transform_kernelINS2_10policy_hubILb1EN4cuda3std3__45tupleIJN6thrust24THRUST_300001_SM_1000_NS6detail15normal_iteratorINSA_10device_ptrIfEEEEEEEE10policy1000El6squareSF_JPfEEEvT0_iT1_T2_DpNS2_10kernel_argIT3_EE --------------------------
	.section	.nv.info._ZN3cub18CUB_300001_SM_10006detail9transform16transform_kernelINS2_10policy_hubILb1EN4cuda3std3__45tupleIJN6thrust24THRUST_300001_SM_1000_NS6detail15normal_iteratorINSA_10device_ptrIfEEEEEEEE10policy1000El6squareSF_JPfEEEvT0_iT1_T2_DpNS2_10kernel_argIT3_EE,"",@"SHT_CUDA_INFO"
	.sectionflags	@""
	.align	4


	//----- nvinfo : EIATTR_CUDA_API_VERSION
	.align		4
        /*0000*/ 	.byte	0x04, 0x37
        /*0002*/ 	.short	(.L_62 - .L_61)
.L_61:
        /*0004*/ 	.word	0x00000082


	//----- nvinfo : EIATTR_KPARAM_INFO
	.align		4
.L_62:
        /*0008*/ 	.byte	0x04, 0x17
        /*000a*/ 	.short	(.L_64 - .L_63)
.L_63:
        /*000c*/ 	.word	0x00000000
        /*0010*/ 	.short	0x0004
        /*0012*/ 	.short	0x0018
        /*0014*/ 	.byte	0x00, 0xf0, 0x41, 0x00


	//----- nvinfo : EIATTR_KPARAM_INFO
	.align		4
.L_64:
        /*0018*/ 	.byte	0x04, 0x17
        /*001a*/ 	.short	(.L_66 - .L_65)
.L_65:
        /*001c*/ 	.word	0x00000000
        /*0020*/ 	.short	0x0003
        /*0022*/ 	.short	0x0010
        /*0024*/ 	.byte	0x00, 0xf0, 0x21, 0x00


	//----- nvinfo : EIATTR_KPARAM_INFO
	.align		4
.L_66:
        /*0028*/ 	.byte	0x04, 0x17
        /*002a*/ 	.short	(.L_68 - .L_67)
.L_67:
        /*002c*/ 	.word	0x00000000
        /*0030*/ 	.short	0x0002
        /*0032*/ 	.short	0x000c
        /*0034*/ 	.byte	0x00, 0xf0, 0x05, 0x00


	//----- nvinfo : EIATTR_KPARAM_INFO
	.align		4
.L_68:
        /*0038*/ 	.byte	0x04, 0x17
        /*003a*/ 	.short	(.L_70 - .L_69)
.L_69:
        /*003c*/ 	.word	0x00000000
        /*0040*/ 	.short	0x0001
        /*0042*/ 	.short	0x0008
        /*0044*/ 	.byte	0x00, 0xf0, 0x11, 0x00


	//----- nvinfo : EIATTR_KPARAM_INFO
	.align		4
.L_70:
        /*0048*/ 	.byte	0x04, 0x17
        /*004a*/ 	.short	(.L_72 - .L_71)
.L_71:
        /*004c*/ 	.word	0x00000000
        /*0050*/ 	.short	0x0000
        /*0052*/ 	.short	0x0000
        /*0054*/ 	.byte	0x00, 0xf0, 0x21, 0x00


	//----- nvinfo : EIATTR_SPARSE_MMA_MASK
	.align		4
.L_72:
        /*0058*/ 	.byte	0x03, 0x50
        /*005a*/ 	.short	0x0000


	//----- nvinfo : EIATTR_MAXREG_COUNT
	.align		4
        /*005c*/ 	.byte	0x03, 0x1b
        /*005e*/ 	.short	0x00ff


	//----- nvinfo : EIATTR_MERCURY_ISA_VERSION
	.align		4
        /*0060*/ 	.byte	0x03, 0x5f
        /*0062*/ 	.short	0x0101


	//----- nvinfo : EIATTR_VRC_CTA_INIT_COUNT
	.align		4
        /*0064*/ 	.byte	0x02, 0x4a
	.zero		1
	.zero		1


	//----- nvinfo : EIATTR_EXIT_INSTR_OFFSETS
	.align		4
        /*0068*/ 	.byte	0x04, 0x1c
        /*006a*/ 	.short	(.L_74 - .L_73)


	//   ....[0]....
.L_73:
        /*006c*/ 	.word	0x000002a0


	//   ....[1]....
        /*0070*/ 	.word	0x00000a30


	//   ....[2]....
        /*0074*/ 	.word	0x00000c60


	//   ....[3]....
        /*0078*/ 	.word	0x00000da0


	//   ....[4]....
        /*007c*/ 	.word	0x00000dd0


	//   ....[5]....
        /*0080*/ 	.word	0x00000e30


	//   ....[6]....
        /*0084*/ 	.word	0x00000e50


	//   ....[7]....
        /*0088*/ 	.word	0x00001310


	//   ....[8]....
        /*008c*/ 	.word	0x00001520


	//   ....[9]....
        /*0090*/ 	.word	0x00001670


	//   ....[10]....
        /*0094*/ 	.word	0x00001710


	//----- nvinfo : EIATTR_MAX_THREADS
	.align		4
.L_74:
        /*0098*/ 	.byte	0x04, 0x05
        /*009a*/ 	.short	(.L_76 - .L_75)
.L_75:
        /*009c*/ 	.word	0x00000080
        /*00a0*/ 	.word	0x00000001
        /*00a4*/ 	.word	0x00000001


	//----- nvinfo : EIATTR_CRS_STACK_SIZE
	.align		4
.L_76:
        /*00a8*/ 	.byte	0x04, 0x1e
        /*00aa*/ 	.short	(.L_78 - .L_77)
.L_77:
        /*00ac*/ 	.word	0x00000000


	//----- nvinfo : EIATTR_CBANK_PARAM_SIZE
	.align		4
.L_78:
        /*00b0*/ 	.byte	0x03, 0x19
        /*00b2*/ 	.short	0x0028


	//----- nvinfo : EIATTR_PARAM_CBANK
	.align		4
        /*00b4*/ 	.byte	0x04, 0x0a
        /*00b6*/ 	.short	(.L_80 - .L_79)
	.align		4
.L_79:
        /*00b8*/ 	.word	index@(.nv.constant0._ZN3cub18CUB_300001_SM_10006detail9transform16transform_kernelINS2_10policy_hubILb1EN4cuda3std3__45tupleIJN6thrust24THRUST_300001_SM_1000_NS6detail15normal_iteratorINSA_10device_ptrIfEEEEEEEE10policy1000El6squareSF_JPfEEEvT0_iT1_T2_DpNS2_10kernel_argIT3_EE)
        /*00bc*/ 	.short	0x0380
        /*00be*/ 	.short	0x0028


	//----- nvinfo : EIATTR_SW_WAR
	.align		4
.L_80:
        /*00c0*/ 	.byte	0x04, 0x36
        /*00c2*/ 	.short	(.L_82 - .L_81)
.L_81:
        /*00c4*/ 	.word	0x00000008
.L_82:


//--------------------- .nv.info._ZN3cub18CUB_300001_SM_10006detail9transform16transform_kernelINS2_10policy_hubILb1EN4cuda3std3__45tupleIJN6thrust24THRUST_300001_SM_1000_NS6detail15normal_iteratorINSA_10device_ptrIfEEEEEEEE10policy1000Ei6squareSF_JPfEEEvT0_iT1_T2_DpNS2_10kernel_argIT3_EE --------------------------
	.section	.nv.info._ZN3cub18CUB_300001_SM_10006detail9transform16transform_kernelINS2_10policy_hubILb1EN4cuda3std3__45tupleIJN6thrust24THRUST_300001_SM_1000_NS6detail15normal_iteratorINSA_10device_ptrIfEEEEEEEE10policy1000Ei6squareSF_JPfEEEvT0_iT1_T2_DpNS2_10kernel_argIT3_EE,"",@"SHT_CUDA_INFO"
	.sectionflags	@""
	.align	4


	//----- nvinfo : EIATTR_CUDA_API_VERSION
	.align		4
        /*0000*/ 	.byte	0x04, 0x37
        /*0002*/ 	.short	(.L_84 - .L_83)
.L_83:
        /*0004*/ 	.word	0x00000082


	//----- nvinfo : EIATTR_KPARAM_INFO
	.align		4
.L_84:
        /*0008*/ 	.byte	0x04, 0x17
        /*000a*/ 	.short	(.L_86 - .L_85)
.L_85:
        /*000c*/ 	.word	0x00000000
        /*0010*/ 	.short	0x0004
        /*0012*/ 	.short	0x0018
        /*0014*/ 	.byte	0x00, 0xf0, 0x41, 0x00


	//----- nvinfo : EIATTR_KPARAM_INFO
	.align		4
.L_86:
        /*0018*/ 	.byte	0x04, 0x17
        /*001a*/ 	.short	(.L_88 - .L_87)
.L_87:
        /*001c*/ 	.word	0x00000000
        /*0020*/ 	.short	0x0003
        /*0022*/ 	.short	0x0010
        /*0024*/ 	.byte	0x00, 0xf0, 0x21, 0x00


	//----- nvinfo : EIATTR_KPARAM_INFO
	.align		4
.L_88:
        /*0028*/ 	.byte	0x04, 0x17
        /*002a*/ 	.short	(.L_90 - .L_89)
.L_89:
        /*002c*/ 	.word	0x00000000
        /*0030*/ 	.short	0x0002
        /*0032*/ 	.short	0x0008
        /*0034*/ 	.byte	0x00, 0xf0, 0x05, 0x00


	//----- nvinfo : EIATTR_KPARAM_INFO
	.align		4
.L_90:
        /*0038*/ 	.byte	0x04, 0x17
        /*003a*/ 	.short	(.L_92 - .L_91)
.L_91:
        /*003c*/ 	.word	0x00000000
        /*0040*/ 	.short	0x0001
        /*0042*/ 	.short	0x0004
        /*0044*/ 	.byte	0x00, 0xf0, 0x11, 0x00


	//----- nvinfo : EIATTR_KPARAM_INFO
	.align		4
.L_92:
        /*0048*/ 	.byte	0x04, 0x17
        /*004a*/ 	.short	(.L_94 - .L_93)
.L_93:
        /*004c*/ 	.word	0x00000000
        /*0050*/ 	.short	0x0000
        /*0052*/ 	.short	0x0000
        /*0054*/ 	.byte	0x00, 0xf0, 0x11, 0x00


	//----- nvinfo : EIATTR_SPARSE_MMA_MASK
	.align		4
.L_94:
        /*0058*/ 	.byte	0x03, 0x50
        /*005a*/ 	.short	0x0000


	//----- nvinfo : EIATTR_MAXREG_COUNT
	.align		4
        /*005c*/ 	.byte	0x03, 0x1b
        /*005e*/ 	.short	0x00ff


	//----- nvinfo : EIATTR_MERCURY_ISA_VERSION
	.align		4
        /*0060*/ 	.byte	0x03, 0x5f
        /*0062*/ 	.short	0x0101


	//----- nvinfo : EIATTR_VRC_CTA_INIT_COUNT
	.align		4
        /*0064*/ 	.byte	0x02, 0x4a
	.zero		1
	.zero		1


	//----- nvinfo : EIATTR_EXIT_INSTR_OFFSETS
	.align		4
        /*0068*/ 	.byte	0x04, 0x1c
        /*006a*/ 	.short	(.L_96 - .L_95)


	//   ....[0]....
.L_95:
        /*006c*/ 	.word	0x000001f0


	//   ....[1]....
        /*0070*/ 	.word	0x000006b0


	//   ....[2]....
        /*0074*/ 	.word	0x000008d0


	//   ....[3]....
        /*0078*/ 	.word	0x00000a20


	//   ....[4]....
        /*007c*/ 	.word	0x00000ae0


	//   ....[5]....
        /*0080*/ 	.word	0x00000b00


	//   ....[6]....
        /*0084*/ 	.word	0x00000ea0


	//   ....[7]....
        /*0088*/ 	.word	0x000010d0


	//   ....[8]....
        /*008c*/ 	.word	0x00001210


	//   ....[9]....
        /*0090*/ 	.word	0x00001240


	//   ....[10]....
        /*0094*/ 	.word	0x000012a0


	//----- nvinfo : EIATTR_MAX_THREADS
	.align		4
.L_96:
        /*0098*/ 	.byte	0x04, 0x05
        /*009a*/ 	.short	(.L_98 - .L_97)
.L_97:
        /*009c*/ 	.word	0x00000080
        /*00a0*/ 	.word	0x00000001
        /*00a4*/ 	.word	0x00000001


	//----- nvinfo : EIATTR_CRS_STACK_SIZE
	.align		4
.L_98:
        /*00a8*/ 	.byte	0x04, 0x1e
        /*00aa*/ 	.short	(.L_100 - .L_99)
.L_99:
        /*00ac*/ 	.word	0x00000000


	//----- nvinfo : EIATTR_CBANK_PARAM_SIZE
	.align		4
.L_100:
        /*00b0*/ 	.byte	0x03, 0x19
        /*00b2*/ 	.short	0x0028


	//----- nvinfo : EIATTR_PARAM_CBANK
	.align		4
        /*00b4*/ 	.byte	0x04, 0x0a
        /*00b6*/ 	.short	(.L_102 - .L_101)
	.align		4
.L_101:
        /*00b8*/ 	.word	index@(.nv.constant0._ZN3cub18CUB_300001_SM_10006detail9transform16transform_kernelINS2_10policy_hubILb1EN4cuda3std3__45tupleIJN6thrust24THRUST_300001_SM_1000_NS6detail15normal_iteratorINSA_10device_ptrIfEEEEEEEE10policy1000Ei6squareSF_JPfEEEvT0_iT1_T2_DpNS2_10kernel_argIT3_EE)
        /*00bc*/ 	.short	0x0380
        /*00be*/ 	.short	0x0028


	//----- nvinfo : EIATTR_SW_WAR
	.align		4
.L_102:
        /*00c0*/ 	.byte	0x04, 0x36
        /*00c2*/ 	.short	(.L_104 - .L_103)
.L_103:
        /*00c4*/ 	.word	0x00000008
.L_104:


//--------------------- .nv.info._ZN3cub18CUB_300001_SM_10006detail11EmptyKernelIvEEvv --------------------------
	.section	.nv.info._ZN3cub18CUB_300001_SM_10006detail11EmptyKernelIvEEvv,"",@"SHT_CUDA_INFO"
	.sectionflags	@""
	.align	4


	//----- nvinfo : EIATTR_CUDA_API_VERSION
	.align		4
        /*0000*/ 	.byte	0x04, 0x37
        /*0002*/ 	.short	(.L_106 - .L_105)
.L_105:
        /*0004*/ 	.word	0x00000082


	//----- nvinfo : EIATTR_SPARSE_MMA_MASK
	.align		4
.L_106:
        /*0008*/ 	.byte	0x03, 0x50
        /*000a*/ 	.short	0x0000


	//----- nvinfo : EIATTR_MAXREG_COUNT
	.align		4
        /*000c*/ 	.byte	0x03, 0x1b
        /*000e*/ 	.short	0x00ff


	//----- nvinfo : EIATTR_MERCURY_ISA_VERSION
	.align		4
        /*0010*/ 	.byte	0x03, 0x5f
        /*0012*/ 	.short	0x0101


	//----- nvinfo : EIATTR_VRC_CTA_INIT_COUNT
	.align		4
        /*0014*/ 	.byte	0x02, 0x4a
	.zero		1
	.zero		1


	//----- nvinfo : EIATTR_EXIT_INSTR_OFFSETS
	.align		4
        /*0018*/ 	.byte	0x04, 0x1c
        /*001a*/ 	.short	(.L_108 - .L_107)


	//   ....[0]....
.L_107:
        /*001c*/ 	.word	0x00000010


	//----- nvinfo : EIATTR_SW_WAR
	.align		4
.L_108:
        /*0020*/ 	.byte	0x04, 0x36
        /*0022*/ 	.short	(.L_110 - .L_109)
.L_109:
        /*0024*/ 	.word	0x00000008
.L_110:


//--------------------- .nv.callgraph             --------------------------
	.section	.nv.callgraph,"",@"SHT_CUDA_CALLGRAPH"
	.align	4
	.sectionentsize	8
	.align		4
        /*0000*/ 	.word	0x00000000
	.align		4
        /*0004*/ 	.word	0xffffffff
	.align		4
        /*0008*/ 	.word	0x00000000
	.align		4
        /*000c*/ 	.word	0xfffffffe
	.align		4
        /*0010*/ 	.word	0x00000000
	.align		4
        /*0014*/ 	.word	0xfffffffd
	.align		4
        /*0018*/ 	.word	0x00000000
	.align		4
        /*001c*/ 	.word	0xfffffffc


//--------------------- .nv.constant4             --------------------------
	.section	.nv.constant4,"a",@progbits
	.align	8
	.align		8
.nv.constant4:
        /*0000*/ 	.dword	_ZN30_INTERNAL_c8624dff_4_k_cu_main4cuda3std3__45__cpo5beginE
	.align		8
        /*0008*/ 	.dword	_ZN30_INTERNAL_c8624dff_4_k_cu_main4cuda3std3__45__cpo3endE
	.align		8
        /*0010*/ 	.dword	_ZN30_INTERNAL_c8624dff_4_k_cu_main4cuda3std3__45__cpo6cbeginE
	.align		8
        /*0018*/ 	.dword	_ZN30_INTERNAL_c8624dff_4_k_cu_main4cuda3std3__45__cpo4cendE
	.align		8
        /*0020*/ 	.dword	_ZN30_INTERNAL_c8624dff_4_k_cu_main4cuda3std3__45__cpo6rbeginE
	.align		8
        /*0028*/ 	.dword	_ZN30_INTERNAL_c8624dff_4_k_cu_main4cuda3std3__45__cpo4rendE
	.align		8
        /*0030*/ 	.dword	_ZN30_INTERNAL_c8624dff_4_k_cu_main4cuda3std3__45__cpo7crbeginE
	.align		8
        /*0038*/ 	.dword	_ZN30_INTERNAL_c8624dff_4_k_cu_main4cuda3std3__45__cpo5crendE
	.align		8
        /*0040*/ 	.dword	_ZN30_INTERNAL_c8624dff_4_k_cu_main4cuda3std3__432_GLOBAL__N__c8624dff_4_k_cu_main6ignoreE
	.align		8
        /*0048*/ 	.dword	_ZN30_INTERNAL_c8624dff_4_k_cu_main4cuda3std3__419piecewise_constructE
	.align		8
        /*0050*/ 	.dword	_ZN30_INTERNAL_c8624dff_4_k_cu_main4cuda3std3__48in_placeE
	.align		8
        /*0058*/ 	.dword	_ZN30_INTERNAL_c8624dff_4_k_cu_main4cuda3std3__420unreachable_sentinelE
	.align		8
        /*0060*/ 	.dword	_ZN30_INTERNAL_c8624dff_4_k_cu_main4cuda3std3__47nulloptE
	.align		8
        /*0068*/ 	.dword	_ZN30_INTERNAL_c8624dff_4_k_cu_main4cuda3std3__48unexpectE
	.align		8
        /*0070*/ 	.dword	_ZN30_INTERNAL_c8624dff_4_k_cu_main4cuda3std6ranges3__45__cpo4swapE
	.align		8
        /*0078*/ 	.dword	_ZN30_INTERNAL_c8624dff_4_k_cu_main4cuda3std6ranges3__45__cpo9iter_moveE
	.align		8
        /*0080*/ 	.dword	_ZN30_INTERNAL_c8624dff_4_k_cu_main4cuda3std6ranges3__45__cpo5beginE
	.align		8
        /*0088*/ 	.dword	_ZN30_INTERNAL_c8624dff_4_k_cu_main4cuda3std6ranges3__45__cpo3endE
	.align		8
        /*0090*/ 	.dword	_ZN30_INTERNAL_c8624dff_4_k_cu_main4cuda3std6ranges3__45__cpo6cbeginE
	.align		8
        /*0098*/ 	.dword	_ZN30_INTERNAL_c8624dff_4_k_cu_main4cuda3std6ranges3__45__cpo4cendE
	.align		8
        /*00a0*/ 	.dword	_ZN30_INTERNAL_c8624dff_4_k_cu_main4cuda3std6ranges3__45__cpo7advanceE
	.align		8
        /*00a8*/ 	.dword	_ZN30_INTERNAL_c8624dff_4_k_cu_main4cuda3std6ranges3__45__cpo9iter_swapE
	.align		8
        /*00b0*/ 	.dword	_ZN30_INTERNAL_c8624dff_4_k_cu_main4cuda3std6ranges3__45__cpo4nextE
	.align		8
        /*00b8*/ 	.dword	_ZN30_INTERNAL_c8624dff_4_k_cu_main4cuda3std6ranges3__45__cpo4prevE
	.align		8
        /*00c0*/ 	.dword	_ZN30_INTERNAL_c8624dff_4_k_cu_main4cuda3std6ranges3__45__cpo4dataE
	.align		8
        /*00c8*/ 	.dword	_ZN30_INTERNAL_c8624dff_4_k_cu_main4cuda3std6ranges3__45__cpo5cdataE
	.align		8
        /*00d0*/ 	.dword	_ZN30_INTERNAL_c8624dff_4_k_cu_main4cuda3std6ranges3__45__cpo4sizeE
	.align		8
        /*00d8*/ 	.dword	_ZN30_INTERNAL_c8624dff_4_k_cu_main4cuda3std6ranges3__45__cpo5ssizeE
	.align		8
        /*00e0*/ 	.dword	_ZN30_INTERNAL_c8624dff_4_k_cu_main4cuda3std6ranges3__45__cpo8distanceE
	.align		8
        /*00e8*/ 	.dword	_ZN30_INTERNAL_c8624dff_4_k_cu_main6thrust24THRUST_300001_SM_1000_NS8cuda_cub3parE
	.align		8
        /*00f0*/ 	.dword	_ZN30_INTERNAL_c8624dff_4_k_cu_main6thrust24THRUST_300001_SM_1000_NS8cuda_cub10par_nosyncE
	.align		8
        /*00f8*/ 	.dword	_ZN30_INTERNAL_c8624dff_4_k_cu_main6thrust24THRUST_300001_SM_1000_NS6system6detail10sequential3seqE
	.align		8
        /*0100*/ 	.dword	_ZN30_INTERNAL_c8624dff_4_k_cu_main6thrust24THRUST_300001_SM_1000_NS12placeholders2_1E
	.align		8
        /*0108*/ 	.dword	_ZN30_INTERNAL_c8624dff_4_k_cu_main6thrust24THRUST_300001_SM_1000_NS12placeholders2_2E
	.align		8
        /*0110*/ 	.dword	_ZN30_INTERNAL_c8624dff_4_k_cu_main6thrust24THRUST_300001_SM_1000_NS12placeholders2_3E
	.align		8
        /*0118*/ 	.dword	_ZN30_INTERNAL_c8624dff_4_k_cu_main6thrust24THRUST_300001_SM_1000_NS12placeholders2_4E
	.align		8
        /*0120*/ 	.dword	_ZN30_INTERNAL_c8624dff_4_k_cu_main6thrust24THRUST_300001_SM_1000_NS12placeholders2_5E
	.align		8
        /*0128*/ 	.dword	_ZN30_INTERNAL_c8624dff_4_k_cu_main6thrust24THRUST_300001_SM_1000_NS12placeholders2_6E
	.align		8
        /*0130*/ 	.dword	_ZN30_INTERNAL_c8624dff_4_k_cu_main6thrust24THRUST_300001_SM_1000_NS12placeholders2_7E
	.align		8
        /*0138*/ 	.dword	_ZN30_INTERNAL_c8624dff_4_k_cu_main6thrust24THRUST_300001_SM_1000_NS12placeholders2_8E
	.align		8
        /*0140*/ 	.dword	_ZN30_INTERNAL_c8624dff_4_k_cu_main6thrust24THRUST_300001_SM_1000_NS12placeholders2_9E
	.align		8
        /*0148*/ 	.dword	_ZN30_INTERNAL_c8624dff_4_k_cu_main6thrust24THRUST_300001_SM_1000_NS12placeholders3_10E
	.align		8
        /*0150*/ 	.dword	_ZN30_INTERNAL_c8624dff_4_k_cu_main6thrust24THRUST_300001_SM_1000_NS3seqE


//--------------------- .text._ZN3cub18CUB_300001_SM_10006detail9transform16transform_kernelINS2_10policy_hubILb1EN4cuda3std3__45tupleIJN6thrust24THRUST_300001_SM_1000_NS6detail15normal_iteratorINSA_10device_ptrIfEEEEEEEE10policy1000El6squareSF_JPfEEEvT0_iT1_T2_DpNS2_10kernel_argIT3_EE --------------------------
	.section	.text._ZN3cub18CUB_300001_SM_10006detail9transform16transform_kernelINS2_10policy_hubILb1EN4cuda3std3__45tupleIJN6thrust24THRUST_300001_SM_1000_NS6detail15normal_iteratorINSA_10device_ptrIfEEEEEEEE10policy1000El6squareSF_JPfEEEvT0_iT1_T2_DpNS2_10kernel_argIT3_EE,"ax",@progbits
	.align	128
        .global         _ZN3cub18CUB_300001_SM_10006detail9transform16transform_kernelINS2_10policy_hubILb1EN4cuda3std3__45tupleIJN6thrust24THRUST_300001_SM_1000_NS6detail15normal_iteratorINSA_10device_ptrIfEEEEEEEE10policy1000El6squareSF_JPfEEEvT0_iT1_T2_DpNS2_10kernel_argIT3_EE
        .type           _ZN3cub18CUB_300001_SM_10006detail9transform16transform_kernelINS2_10policy_hubILb1EN4cuda3std3__45tupleIJN6thrust24THRUST_300001_SM_1000_NS6detail15normal_iteratorINSA_10device_ptrIfEEEEEEEE10policy1000El6squareSF_JPfEEEvT0_iT1_T2_DpNS2_10kernel_argIT3_EE,@function
        .size           _ZN3cub18CUB_300001_SM_10006detail9transform16transform_kernelINS2_10policy_hubILb1EN4cuda3std3__45tupleIJN6thrust24THRUST_300001_SM_1000_NS6detail15normal_iteratorINSA_10device_ptrIfEEEEEEEE10policy1000El6squareSF_JPfEEEvT0_iT1_T2_DpNS2_10kernel_argIT3_EE,(.L_x_45 - _ZN3cub18CUB_300001_SM_10006detail9transform16transform_kernelINS2_10policy_hubILb1EN4cuda3std3__45tupleIJN6thrust24THRUST_300001_SM_1000_NS6detail15normal_iteratorINSA_10device_ptrIfEEEEEEEE10policy1000El6squareSF_JPfEEEvT0_iT1_T2_DpNS2_10kernel_argIT3_EE)
        .other          _ZN3cub18CUB_300001_SM_10006detail9transform16transform_kernelINS2_10policy_hubILb1EN4cuda3std3__45tupleIJN6thrust24THRUST_300001_SM_1000_NS6detail15normal_iteratorINSA_10device_ptrIfEEEEEEEE10policy1000El6squareSF_JPfEEEvT0_iT1_T2_DpNS2_10kernel_argIT3_EE,@"STO_CUDA_ENTRY STV_DEFAULT"
_ZN3cub18CUB_300001_SM_10006detail9transform16transform_kernelINS2_10policy_hubILb1EN4cuda3std3__45tupleIJN6thrust24THRUST_300001_SM_1000_NS6detail15normal_iteratorINSA_10device_ptrIfEEEEEEEE10policy1000El6squareSF_JPfEEEvT0_iT1_T2_DpNS2_10kernel_argIT3_EE:
.text._ZN3cub18CUB_300001_SM_10006detail9transform16transform_kernelINS2_10policy_hubILb1EN4cuda3std3__45tupleIJN6thrust24THRUST_300001_SM_1000_NS6detail15normal_iteratorINSA_10device_ptrIfEEEEEEEE10policy1000El6squareSF_JPfEEEvT0_iT1_T2_DpNS2_10kernel_argIT3_EE:
[----:B------:R-:W-:Y:S08]  /*0000*/  LDC R1, c[0x0][0x37c] ;  /* 0x0000df00ff017b82 */ /* 0x000ff00000000800 */
[----:B------:R-:W0:Y:S01]  /*0010*/  LDC R0, c[0x0][0x388] ;  /* 0x0000e200ff007b82 */ /* 0x000e220000000800 */
[----:B------:R-:W1:Y:S01]  /*0020*/  LDCU.64 UR6, c[0x0][0x380] ;  /* 0x00007000ff0677ac */ /* 0x000e620008000a00 */
[----:B------:R-:W2:Y:S01]  /*0030*/  S2R R7, SR_TID.X ;  /* 0x0000000000077919 */ /* 0x000ea20000002100 */
[----:B------:R-:W-:Y:S05]  /*0040*/  BSSY.RECONVERGENT B0, `(.L_x_0) ;  /* 0x000001a000007945 */ /* 0x000fea0003800200 */
[----:B------:R-:W3:Y:S01]  /*0050*/  S2UR UR4, SR_CTAID.X ;  /* 0x00000000000479c3 */ /* 0x000ee20000002500 */
[----:B0-----:R-:W-:-:S04]  /*0060*/  SHF.L.U32 R5, R0, 0x7, RZ ;  /* 0x0000000700057819 */ /* 0x001fc800000006ff */
[----:B------:R-:W-:Y:S01]  /*0070*/  SHF.R.S32.HI R4, RZ, 0x1f, R5 ;  /* 0x0000001fff047819 */ /* 0x000fe20000011405 */
[----:B---3--:R-:W-:Y:S01]  /*0080*/  IMAD.WIDE.U32 R2, R5, UR4, RZ ;  /* 0x0000000405027c25 */ /* 0x008fe2000f8e00ff */
[----:B--2---:R-:W-:-:S03]  /*0090*/  SHF.L.U32 R11, R7, 0x7, RZ ;  /* 0x00000007070b7819 */ /* 0x004fc600000006ff */
[----:B------:R-:W-:Y:S01]  /*00a0*/  IMAD R13, R4, UR4, RZ ;  /* 0x00000004040d7c24 */ /* 0x000fe2000f8e02ff */
[----:B-1----:R-:W-:-:S03]  /*00b0*/  IADD3 R6, P1, PT, -R2, UR6, RZ ;  /* 0x0000000602067c10 */ /* 0x002fc6000ff3e1ff */
[----:B------:R-:W-:Y:S01]  /*00c0*/  IMAD.IADD R13, R3, 0x1, R13 ;  /* 0x00000001030d7824 */ /* 0x000fe200078e020d */
[----:B------:R-:W-:-:S04]  /*00d0*/  ISETP.LT.U32.AND P0, PT, R6, R5, PT ;  /* 0x000000050600720c */ /* 0x000fc80003f01070 */
[----:B------:R-:W-:-:S04]  /*00e0*/  IADD3.X R9, PT, PT, ~R13, UR7, RZ, P1, !PT ;  /* 0x000000070d097c10 */ /* 0x000fc80008ffe5ff */
[----:B------:R-:W-:-:S04]  /*00f0*/  ISETP.LT.AND.EX P0, PT, R9, R4, PT, P0 ;  /* 0x000000040900720c */ /* 0x000fc80003f01300 */
[----:B------:R-:W-:-:S05]  /*0100*/  SEL R6, R6, R5, P0 ;  /* 0x0000000506067207 */ /* 0x000fca0000000000 */
[----:B------:R-:W-:-:S05]  /*0110*/  IMAD.SHL.U32 R4, R6, 0x4, RZ ;  /* 0x0000000406047824 */ /* 0x000fca00078e00ff */
[----:B------:R-:W-:-:S13]  /*0120*/  ISETP.GE.AND P0, PT, R11, R4, PT ;  /* 0x000000040b00720c */ /* 0x000fda0003f06270 */
[----:B------:R-:W-:Y:S05]  /*0130*/  @P0 BRA `(.L_x_1) ;  /* 0x0000000000280947 */ /* 0x000fea0003800000 */
[----:B------:R-:W0:Y:S02]  /*0140*/  LDC.64 R8, c[0x0][0x398] ;  /* 0x0000e600ff087b82 */ /* 0x000e240000000a00 */
[----:B0-----:R-:W-:-:S04]  /*0150*/  LEA R8, P0, R2, R8, 0x2 ;  /* 0x0000000802087211 */ /* 0x001fc800078010ff */
[----:B------:R-:W-:-:S03]  /*0160*/  LEA.HI.X R9, R2, R9, R13, 0x2, P0 ;  /* 0x0000000902097211 */ /* 0x000fc600000f140d */
[----:B------:R-:W-:-:S07]  /*0170*/  IMAD.WIDE.U32 R8, R7, 0x80, R8 ;  /* 0x0000008007087825 */ /* 0x000fce00078e0008 */
.L_x_2:
[----:B------:R-:W-:Y:S01]  /*0180*/  IADD3 R11, PT, PT, R11, 0x4000, RZ ;  /* 0x000040000b0b7810 */ /* 0x000fe20007ffe0ff */
[----:B------:R0:W-:Y:S03]  /*0190*/  CCTL.E.PF2 [R8] ;  /* 0x000000000800798f */ /* 0x0001e60000800100 */
[----:B------:R-:W-:Y:S02]  /*01a0*/  ISETP.GE.AND P0, PT, R11, R4, PT ;  /* 0x000000040b00720c */ /* 0x000fe40003f06270 */
[----:B0-----:R-:W-:-:S05]  /*01b0*/  IADD3 R8, P1, PT, R8, 0x4000, RZ ;  /* 0x0000400008087810 */ /* 0x001fca0007f3e0ff */
[----:B------:R-:W-:-:S06]  /*01c0*/  IMAD.X R9, RZ, RZ, R9, P1 ;  /* 0x000000ffff097224 */ /* 0x000fcc00008e0609 */
[----:B------:R-:W-:Y:S05]  /*01d0*/  @!P0 BRA `(.L_x_2) ;  /* 0xfffffffc00e88947 */ /* 0x000fea000383ffff */
.L_x_1:
[----:B------:R-:W-:Y:S05]  /*01e0*/  BSYNC.RECONVERGENT B0 ;  /* 0x0000000000007941 */ /* 0x000fea0003800200 */
.L_x_0:
[----:B------:R-:W0:Y:S01]  /*01f0*/  LDCU.128 UR8, c[0x0][0x390] ;  /* 0x00007200ff0877ac */ /* 0x000e220008000c00 */
[----:B------:R-:W-:Y:S02]  /*0200*/  ISETP.NE.AND P0, PT, R5, R6, PT ;  /* 0x000000060500720c */ /* 0x000fe40003f05270 */
[C---:B------:R-:W-:Y:S01]  /*0210*/  SHF.L.U32 R3, R2.reuse, 0x2, RZ ;  /* 0x0000000202037819 */ /* 0x040fe200000006ff */
[----:B------:R-:W1:Y:S01]  /*0220*/  LDCU.64 UR4, c[0x0][0x358] ;  /* 0x00006b00ff0477ac */ /* 0x000e620008000a00 */
[----:B------:R-:W-:Y:S02]  /*0230*/  SHF.L.U64.HI R8, R2, 0x2, R13 ;  /* 0x0000000202087819 */ /* 0x000fe4000001020d */
[C---:B0-----:R-:W-:Y:S02]  /*0240*/  IADD3 R4, P1, PT, R3.reuse, UR10, RZ ;  /* 0x0000000a03047c10 */ /* 0x041fe4000ff3e0ff */
[----:B------:R-:W-:Y:S02]  /*0250*/  IADD3 R2, P2, PT, R3, UR8, RZ ;  /* 0x0000000803027c10 */ /* 0x000fe4000ff5e0ff */
[----:B------:R-:W-:-:S02]  /*0260*/  IADD3.X R5, PT, PT, R8, UR11, RZ, P1, !PT ;  /* 0x0000000b08057c10 */ /* 0x000fc40008ffe4ff */
[----:B------:R-:W-:Y:S01]  /*0270*/  IADD3.X R3, PT, PT, R8, UR9, RZ, P2, !PT ;  /* 0x0000000908037c10 */ /* 0x000fe200097fe4ff */
[----:B-1----:R-:W-:Y:S08]  /*0280*/  @!P0 BRA `(.L_x_3) ;  /* 0x0000000800ec8947 */ /* 0x002ff00003800000 */
[----:B------:R-:W-:-:S13]  /*0290*/  ISETP.GE.AND P0, PT, R0, 0x1, PT ;  /* 0x000000010000780c */ /* 0x000fda0003f06270 */
[----:B------:R-:W-:Y:S05]  /*02a0*/  @!P0 EXIT ;  /* 0x000000000000894d */ /* 0x000fea0003800000 */
[C---:B------:R-:W-:Y:S01]  /*02b0*/  ISETP.GE.U32.AND P0, PT, R0.reuse, 0x8, PT ;  /* 0x000000080000780c */ /* 0x040fe20003f06070 */
[----:B------:R-:W-:Y:S01]  /*02c0*/  IMAD.MOV.U32 R8, RZ, RZ, RZ ;  /* 0x000000ffff087224 */ /* 0x000fe200078e00ff */
[----:B------:R-:W-:-:S11]  /*02d0*/  LOP3.LUT R18, R0, 0x7, RZ, 0xc0, !PT ;  /* 0x0000000700127812 */ /* 0x000fd600078ec0ff */
[----:B------:R-:W-:Y:S05]  /*02e0*/  @!P0 BRA `(.L_x_4) ;  /* 0x0000000400cc8947 */ /* 0x000fea0003800000 */
[----:B------:R-:W-:-:S13]  /*02f0*/  ISETP.GE.AND P1, PT, R7, R6, PT ;  /* 0x000000060700720c */ /* 0x000fda0003f26270 */
[----:B------:R-:W-:-:S06]  /*0300*/  @!P1 IMAD.WIDE.U32 R8, R7, 0x4, R4 ;  /* 0x0000000407089825 */ /* 0x000fcc00078e0004 */
[----:B------:R-:W2:Y:S01]  /*0310*/  @!P1 LDG.E R8, desc[UR4][R8.64] ;  /* 0x0000000408089981 */ /* 0x000ea2000c1e1900 */
[C---:B------:R-:W-:Y:S01]  /*0320*/  IADD3 R17, PT, PT, R7.reuse, 0x80, RZ ;  /* 0x0000008007117810 */ /* 0x040fe20007ffe0ff */
[----:B------:R-:W-:-:S03]  /*0330*/  @!P1 IMAD.WIDE.U32 R12, R7, 0x4, R2 ;  /* 0x00000004070c9825 */ /* 0x000fc600078e0002 */
[C---:B------:R-:W-:Y:S01]  /*0340*/  ISETP.GE.AND P0, PT, R17.reuse, R6, PT ;  /* 0x000000061100720c */ /* 0x040fe20003f06270 */
[----:B------:R-:W-:-:S04]  /*0350*/  IMAD.WIDE R10, R17, 0x4, R4 ;  /* 0x00000004110a7825 */ /* 0x000fc800078e0204 */
[----:B--2---:R-:W-:-:S05]  /*0360*/  @!P1 FMUL R15, R8, R8 ;  /* 0x00000008080f9220 */ /* 0x004fca0000400000 */
[----:B------:R0:W-:Y:S04]  /*0370*/  @!P1 STG.E desc[UR4][R12.64], R15 ;  /* 0x0000000f0c009986 */ /* 0x0001e8000c101904 */
[----:B------:R-:W2:Y:S01]  /*0380*/  @!P0 LDG.E R14, desc[UR4][R10.64] ;  /* 0x000000040a0e8981 */ /* 0x000ea2000c1e1900 */
[C---:B------:R-:W-:Y:S01]  /*0390*/  VIADD R19, R7.reuse, 0x100 ;  /* 0x0000010007137836 */ /* 0x040fe20000000000 */
[C---:B------:R-:W-:Y:S01]  /*03a0*/  IADD3 R21, PT, PT, R7.reuse, 0x180, RZ ;  /* 0x0000018007157810 */ /* 0x040fe20007ffe0ff */
[----:B------:R-:W-:Y:S01]  /*03b0*/  VIADD R23, R7, 0x200 ;  /* 0x0000020007177836 */ /* 0x000fe20000000000 */
[----:B------:R-:W-:Y:S01]  /*03c0*/  LOP3.LUT R8, R0, 0x7ffffff8, RZ, 0xc0, !PT ;  /* 0x7ffffff800087812 */ /* 0x000fe200078ec0ff */
[----:B------:R-:W-:Y:S01]  /*03d0*/  BSSY.RECONVERGENT B0, `(.L_x_5) ;  /* 0x0000012000007945 */ /* 0x000fe20003800200 */
[----:B------:R-:W-:-:S02]  /*03e0*/  ISETP.GE.AND P6, PT, R19, R6, PT ;  /* 0x000000061300720c */ /* 0x000fc40003fc6270 */
[-C--:B------:R-:W-:Y:S01]  /*03f0*/  ISETP.GE.AND P5, PT, R21, R6.reuse, PT ;  /* 0x000000061500720c */ /* 0x080fe20003fa6270 */
[----:B0-----:R-:W-:Y:S01]  /*0400*/  IMAD.WIDE R12, R17, 0x4, R2 ;  /* 0x00000004110c7825 */ /* 0x001fe200078e0202 */
[-C--:B------:R-:W-:Y:S02]  /*0410*/  ISETP.GE.AND P4, PT, R23, R6.reuse, PT ;  /* 0x000000061700720c */ /* 0x080fe40003f86270 */
[C---:B------:R-:W-:Y:S01]  /*0420*/  IADD3 R19, PT, PT, R7.reuse, 0x280, RZ ;  /* 0x0000028007137810 */ /* 0x040fe20007ffe0ff */
[C---:B------:R-:W-:Y:S01]  /*0430*/  VIADD R21, R7.reuse, 0x300 ;  /* 0x0000030007157836 */ /* 0x040fe20000000000 */
[----:B------:R-:W-:Y:S02]  /*0440*/  IADD3 R23, PT, PT, R7, 0x380, RZ ;  /* 0x0000038007177810 */ /* 0x000fe40007ffe0ff */
[-C--:B------:R-:W-:Y:S02]  /*0450*/  ISETP.GE.AND P3, PT, R19, R6.reuse, PT ;  /* 0x000000061300720c */ /* 0x080fe40003f66270 */
[----:B------:R-:W-:-:S02]  /*0460*/  ISETP.GE.AND P2, PT, R21, R6, PT ;  /* 0x000000061500720c */ /* 0x000fc40003f46270 */
[----:B------:R-:W-:Y:S01]  /*0470*/  ISETP.GE.AND P1, PT, R23, R6, PT ;  /* 0x000000061700720c */ /* 0x000fe20003f26270 */
[----:B--2---:R-:W-:-:S05]  /*0480*/  @!P0 FMUL R9, R14, R14 ;  /* 0x0000000e0e098220 */ /* 0x004fca0000400000 */
[----:B------:R0:W-:Y:S01]  /*0490*/  @!P0 STG.E desc[UR4][R12.64], R9 ;  /* 0x000000090c008986 */ /* 0x0001e2000c101904 */
[----:B------:R-:W-:Y:S01]  /*04a0*/  ISETP.NE.AND P0, PT, R8, 0x8, PT ;  /* 0x000000080800780c */ /* 0x000fe20003f05270 */
[----:B------:R-:W-:-:S12]  /*04b0*/  @P6 BRA `(.L_x_6) ;  /* 0x00000000000c6947 */ /* 0x000fd80003800000 */
[----:B------:R-:W0:Y:S02]  /*04c0*/  LDG.E R0, desc[UR4][R10.64+0x200] ;  /* 0x000200040a007981 */ /* 0x000e24000c1e1900 */
[----:B0-----:R-:W-:-:S05]  /*04d0*/  FMUL R9, R0, R0 ;  /* 0x0000000000097220 */ /* 0x001fca0000400000 */
[----:B------:R1:W-:Y:S02]  /*04e0*/  STG.E desc[UR4][R12.64+0x200], R9 ;  /* 0x000200090c007986 */ /* 0x0003e4000c101904 */
.L_x_6:
[----:B------:R-:W-:Y:S05]  /*04f0*/  BSYNC.RECONVERGENT B0 ;  /* 0x0000000000007941 */ /* 0x000fea0003800200 */
.L_x_5:
[----:B------:R-:W-:Y:S04]  /*0500*/  BSSY.RECONVERGENT B0, `(.L_x_7) ;  /* 0x0000005000007945 */ /* 0x000fe80003800200 */
[----:B------:R-:W-:Y:S05]  /*0510*/  @P5 BRA `(.L_x_8) ;  /* 0x00000000000c5947 */ /* 0x000fea0003800000 */
[----:B------:R-:W0:Y:S02]  /*0520*/  LDG.E R0, desc[UR4][R10.64+0x400] ;  /* 0x000400040a007981 */ /* 0x000e24000c1e1900 */
[----:B01----:R-:W-:-:S05]  /*0530*/  FMUL R9, R0, R0 ;  /* 0x0000000000097220 */ /* 0x003fca0000400000 */
[----:B------:R2:W-:Y:S02]  /*0540*/  STG.E desc[UR4][R12.64+0x400], R9 ;  /* 0x000400090c007986 */ /* 0x0005e4000c101904 */
.L_x_8:
[----:B------:R-:W-:Y:S05]  /*0550*/  BSYNC.RECONVERGENT B0 ;  /* 0x0000000000007941 */ /* 0x000fea0003800200 */
.L_x_7:
[----:B------:R-:W-:Y:S04]  /*0560*/  BSSY.RECONVERGENT B0, `(.L_x_9) ;  /* 0x0000005000007945 */ /* 0x000fe80003800200 */
[----:B------:R-:W-:Y:S05]  /*0570*/  @P4 BRA `(.L_x_10) ;  /* 0x00000000000c4947 */ /* 0x000fea0003800000 */
[----:B------:R-:W0:Y:S02]  /*0580*/  LDG.E R0, desc[UR4][R10.64+0x600] ;  /* 0x000600040a007981 */ /* 0x000e24000c1e1900 */
[----:B012---:R-:W-:-:S05]  /*0590*/  FMUL R9, R0, R0 ;  /* 0x0000000000097220 */ /* 0x007fca0000400000 */
[----:B------:R3:W-:Y:S02]  /*05a0*/  STG.E desc[UR4][R12.64+0x600], R9 ;  /* 0x000600090c007986 */ /* 0x0007e4000c101904 */
.L_x_10:
[----:B------:R-:W-:Y:S05]  /*05b0*/  BSYNC.RECONVERGENT B0 ;  /* 0x0000000000007941 */ /* 0x000fea0003800200 */
.L_x_9:
[----:B------:R-:W-:Y:S04]  /*05c0*/  BSSY.RECONVERGENT B0, `(.L_x_11) ;  /* 0x0000005000007945 */ /* 0x000fe80003800200 */
[----:B------:R-:W-:Y:S05]  /*05d0*/  @P3 BRA `(.L_x_12) ;  /* 0x00000000000c3947 */ /* 0x000fea0003800000 */
[----:B------:R-:W0:Y:S02]  /*05e0*/  LDG.E R0, desc[UR4][R10.64+0x800] ;  /* 0x000800040a007981 */ /* 0x000e24000c1e1900 */
[----:B0123--:R-:W-:-:S05]  /*05f0*/  FMUL R9, R0, R0 ;  /* 0x0000000000097220 */ /* 0x00ffca0000400000 */
[----:B------:R4:W-:Y:S02]  /*0600*/  STG.E desc[UR4][R12.64+0x800], R9 ;  /* 0x000800090c007986 */ /* 0x0009e4000c101904 */
.L_x_12:
[----:B------:R-:W-:Y:S05]  /*0610*/  BSYNC.RECONVERGENT B0 ;  /* 0x0000000000007941 */ /* 0x000fea0003800200 */
.L_x_11:
[----:B------:R-:W-:Y:S04]  /*0620*/  BSSY.RECONVERGENT B0, `(.L_x_13) ;  /* 0x0000005000007945 */ /* 0x000fe80003800200 */
[----:B------:R-:W-:Y:S05]  /*0630*/  @P2 BRA `(.L_x_14) ;  /* 0x00000000000c2947 */ /* 0x000fea0003800000 */
[----:B------:R-:W0:Y:S02]  /*0640*/  LDG.E R0, desc[UR4][R10.64+0xa00] ;  /* 0x000a00040a007981 */ /* 0x000e24000c1e1900 */
[----:B01234-:R-:W-:-:S05]  /*0650*/  FMUL R9, R0, R0 ;  /* 0x0000000000097220 */ /* 0x01ffca0000400000 */
[----:B------:R0:W-:Y:S02]  /*0660*/  STG.E desc[UR4][R12.64+0xa00], R9 ;  /* 0x000a00090c007986 */ /* 0x0001e4000c101904 */
.L_x_14:
[----:B------:R-:W-:Y:S05]  /*0670*/  BSYNC.RECONVERGENT B0 ;  /* 0x0000000000007941 */ /* 0x000fea0003800200 */
.L_x_13:
[----:B------:R-:W-:Y:S04]  /*0680*/  BSSY.RECONVERGENT B0, `(.L_x_15) ;  /* 0x0000005000007945 */ /* 0x000fe80003800200 */
[----:B------:R-:W-:Y:S05]  /*0690*/  @P1 BRA `(.L_x_16) ;  /* 0x00000000000c1947 */ /* 0x000fea0003800000 */
[----:B------:R-:W0:Y:S02]  /*06a0*/  LDG.E R10, desc[UR4][R10.64+0xc00] ;  /* 0x000c00040a0a7981 */ /* 0x000e24000c1e1900 */
[----:B01234-:R-:W-:-:S05]  /*06b0*/  FMUL R9, R10, R10 ;  /* 0x0000000a0a097220 */ /* 0x01ffca0000400000 */
[----:B------:R0:W-:Y:S02]  /*06c0*/  STG.E desc[UR4][R12.64+0xc00], R9 ;  /* 0x000c00090c007986 */ /* 0x0001e4000c101904 */
.L_x_16:
[----:B------:R-:W-:Y:S05]  /*06d0*/  BSYNC.RECONVERGENT B0 ;  /* 0x0000000000007941 */ /* 0x000fea0003800200 */
.L_x_15:
[----:B------:R-:W-:Y:S05]  /*06e0*/  @!P0 BRA `(.L_x_4) ;  /* 0x0000000000cc8947 */ /* 0x000fea0003800000 */
[----:B------:R-:W-:-:S07]  /*06f0*/  IMAD.MOV.U32 R0, RZ, RZ, 0x8 ;  /* 0x00000008ff007424 */ /* 0x000fce00078e00ff */
.L_x_19:
[----:B01234-:R-:W-:-:S04]  /*0700*/  LEA R9, R0, R7, 0x7 ;  /* 0x0000000700097211 */ /* 0x01ffc800078e38ff */
        /* <DEDUP_REMOVED lines=8> */
[----:B------:R-:W-:Y:S04]  /*0790*/  @!P0 STG.E desc[UR4][R16.64], R25 ;  /* 0x0000001910008986 */ /* 0x000fe8000c101904 */
[----:B------:R-:W2:Y:S01]  /*07a0*/  @!P1 LDG.E R19, desc[UR4][R12.64] ;  /* 0x000000040c139981 */ /* 0x000ea2000c1e1900 */
[----:B------:R-:W-:-:S05]  /*07b0*/  VIADD R11, R9, 0x100 ;  /* 0x00000100090b7836 */ /* 0x000fca0000000000 */
[----:B------:R-:W-:Y:S01]  /*07c0*/  ISETP.GE.AND P0, PT, R11, R6, PT ;  /* 0x000000060b00720c */ /* 0x000fe20003f06270 */
[----:B------:R-:W-:-:S04]  /*07d0*/  IMAD.WIDE R10, R21, 0x4, R2 ;  /* 0x00000004150a7825 */ /* 0x000fc800078e0202 */
[----:B--2---:R-:W-:-:S05]  /*07e0*/  @!P1 FMUL R19, R19, R19 ;  /* 0x0000001313139220 */ /* 0x004fca0000400000 */
[----:B------:R0:W-:Y:S04]  /*07f0*/  @!P1 STG.E desc[UR4][R10.64], R19 ;  /* 0x000000130a009986 */ /* 0x0001e8000c101904 */
[----:B------:R-:W2:Y:S01]  /*0800*/  @!P0 LDG.E R14, desc[UR4][R12.64+0x200] ;  /* 0x000200040c0e8981 */ /* 0x000ea2000c1e1900 */
[----:B------:R-:W-:-:S04]  /*0810*/  IADD3 R15, PT, PT, R9, 0x180, RZ ;  /* 0x00000180090f7810 */ /* 0x000fc80007ffe0ff */
[----:B------:R-:W-:Y:S01]  /*0820*/  ISETP.GE.AND P1, PT, R15, R6, PT ;  /* 0x000000060f00720c */ /* 0x000fe20003f26270 */
[----:B--2---:R-:W-:-:S05]  /*0830*/  @!P0 FMUL R23, R14, R14 ;  /* 0x0000000e0e178220 */ /* 0x004fca0000400000 */
[----:B------:R1:W-:Y:S07]  /*0840*/  @!P0 STG.E desc[UR4][R10.64+0x200], R23 ;  /* 0x000200170a008986 */ /* 0x0003ee000c101904 */
[----:B------:R-:W2:Y:S01]  /*0850*/  @!P1 LDG.E R14, desc[UR4][R12.64+0x400] ;  /* 0x000400040c0e9981 */ /* 0x000ea2000c1e1900 */
[----:B------:R-:W-:-:S04]  /*0860*/  IADD3 R15, PT, PT, R9, 0x200, RZ ;  /* 0x00000200090f7810 */ /* 0x000fc80007ffe0ff */
[----:B------:R-:W-:Y:S01]  /*0870*/  ISETP.GE.AND P0, PT, R15, R6, PT ;  /* 0x000000060f00720c */ /* 0x000fe20003f06270 */
[----:B------:R-:W-:Y:S02]  /*0880*/  VIADD R15, R9, 0x280 ;  /* 0x00000280090f7836 */ /* 0x000fe40000000000 */
[----:B--2---:R-:W-:-:S05]  /*0890*/  @!P1 FMUL R21, R14, R14 ;  /* 0x0000000e0e159220 */ /* 0x004fca0000400000 */
[----:B------:R1:W-:Y:S05]  /*08a0*/  @!P1 STG.E desc[UR4][R10.64+0x400], R21 ;  /* 0x000400150a009986 */ /* 0x0003ea000c101904 */
[----:B------:R-:W0:Y:S01]  /*08b0*/  @!P0 LDG.E R14, desc[UR4][R12.64+0x600] ;  /* 0x000600040c0e8981 */ /* 0x000e22000c1e1900 */
[----:B------:R-:W-:Y:S02]  /*08c0*/  ISETP.GE.AND P1, PT, R15, R6, PT ;  /* 0x000000060f00720c */ /* 0x000fe40003f26270 */
[----:B------:R-:W-:Y:S01]  /*08d0*/  IADD3 R15, PT, PT, R9, 0x300, RZ ;  /* 0x00000300090f7810 */ /* 0x000fe20007ffe0ff */
[----:B0-----:R-:W-:-:S05]  /*08e0*/  @!P0 FMUL R19, R14, R14 ;  /* 0x0000000e0e138220 */ /* 0x001fca0000400000 */
[----:B------:R1:W-:Y:S05]  /*08f0*/  @!P0 STG.E desc[UR4][R10.64+0x600], R19 ;  /* 0x000600130a008986 */ /* 0x0003ea000c101904 */
[----:B------:R-:W2:Y:S01]  /*0900*/  @!P1 LDG.E R14, desc[UR4][R12.64+0x800] ;  /* 0x000800040c0e9981 */ /* 0x000ea2000c1e1900 */
[----:B------:R-:W-:Y:S01]  /*0910*/  ISETP.GE.AND P0, PT, R15, R6, PT ;  /* 0x000000060f00720c */ /* 0x000fe20003f06270 */
[----:B--2---:R-:W-:-:S05]  /*0920*/  @!P1 FMUL R17, R14, R14 ;  /* 0x0000000e0e119220 */ /* 0x004fca0000400000 */
[----:B------:R1:W-:Y:S07]  /*0930*/  @!P1 STG.E desc[UR4][R10.64+0x800], R17 ;  /* 0x000800110a009986 */ /* 0x0003ee000c101904 */
[----:B------:R-:W2:Y:S01]  /*0940*/  @!P0 LDG.E R14, desc[UR4][R12.64+0xa00] ;  /* 0x000a00040c0e8981 */ /* 0x000ea2000c1e1900 */
[----:B------:R-:W-:Y:S01]  /*0950*/  IADD3 R9, PT, PT, R9, 0x380, RZ ;  /* 0x0000038009097810 */ /* 0x000fe20007ffe0ff */
[----:B------:R-:W-:Y:S01]  /*0960*/  VIADD R0, R0, 0x8 ;  /* 0x0000000800007836 */ /* 0x000fe20000000000 */
[----:B------:R-:W-:Y:S04]  /*0970*/  BSSY.RECONVERGENT B0, `(.L_x_17) ;  /* 0x0000009000007945 */ /* 0x000fe80003800200 */
[----:B------:R-:W-:Y:S01]  /*0980*/  ISETP.NE.AND P1, PT, R0, R8, PT ;  /* 0x000000080000720c */ /* 0x000fe20003f25270 */
[----:B--2---:R-:W-:-:S05]  /*0990*/  @!P0 FMUL R15, R14, R14 ;  /* 0x0000000e0e0f8220 */ /* 0x004fca0000400000 */
[----:B------:R1:W-:Y:S01]  /*09a0*/  @!P0 STG.E desc[UR4][R10.64+0xa00], R15 ;  /* 0x000a000f0a008986 */ /* 0x0003e2000c101904 */
[----:B------:R-:W-:-:S13]  /*09b0*/  ISETP.GE.AND P0, PT, R9, R6, PT ;  /* 0x000000060900720c */ /* 0x000fda0003f06270 */
[----:B-1----:R-:W-:Y:S05]  /*09c0*/  @P0 BRA `(.L_x_18) ;  /* 0x00000000000c0947 */ /* 0x002fea0003800000 */
[----:B------:R-:W2:Y:S02]  /*09d0*/  LDG.E R12, desc[UR4][R12.64+0xc00] ;  /* 0x000c00040c0c7981 */ /* 0x000ea4000c1e1900 */
[----:B--2---:R-:W-:-:S05]  /*09e0*/  FMUL R9, R12, R12 ;  /* 0x0000000c0c097220 */ /* 0x004fca0000400000 */
[----:B------:R0:W-:Y:S02]  /*09f0*/  STG.E desc[UR4][R10.64+0xc00], R9 ;  /* 0x000c00090a007986 */ /* 0x0001e4000c101904 */
.L_x_18:
[----:B------:R-:W-:Y:S05]  /*0a00*/  BSYNC.RECONVERGENT B0 ;  /* 0x0000000000007941 */ /* 0x000fea0003800200 */
.L_x_17:
[----:B------:R-:W-:Y:S05]  /*0a10*/  @P1 BRA `(.L_x_19) ;  /* 0xfffffffc00381947 */ /* 0x000fea000383ffff */
.L_x_4:
[----:B------:R-:W-:-:S13]  /*0a20*/  ISETP.NE.AND P0, PT, R18, RZ, PT ;  /* 0x000000ff1200720c */ /* 0x000fda0003f05270 */
[----:B------:R-:W-:Y:S05]  /*0a30*/  @!P0 EXIT ;  /* 0x000000000000894d */ /* 0x000fea0003800000 */
[----:B------:R-:W5:Y:S01]  /*0a40*/  LDC R0, c[0x0][0x388] ;  /* 0x0000e200ff007b82 */ /* 0x000f620000000800 */
[----:B------:R-:W-:Y:S02]  /*0a50*/  ISETP.GE.U32.AND P0, PT, R18, 0x4, PT ;  /* 0x000000041200780c */ /* 0x000fe40003f06070 */
[----:B-----5:R-:W-:-:S04]  /*0a60*/  LOP3.LUT R20, R0, 0x3, RZ, 0xc0, !PT ;  /* 0x0000000300147812 */ /* 0x020fc800078ec0ff */
[----:B------:R-:W-:-:S07]  /*0a70*/  ISETP.NE.AND P2, PT, R20, RZ, PT ;  /* 0x000000ff1400720c */ /* 0x000fce0003f45270 */
[----:B------:R-:W-:Y:S06]  /*0a80*/  @!P0 BRA `(.L_x_20) ;  /* 0x0000000000748947 */ /* 0x000fec0003800000 */
[----:B------:R-:W-:-:S04]  /*0a90*/  LEA R19, R8, R7, 0x7 ;  /* 0x0000000708137211 */ /* 0x000fc800078e38ff */
[----:B------:R-:W-:-:S13]  /*0aa0*/  ISETP.GE.AND P0, PT, R19, R6, PT ;  /* 0x000000061300720c */ /* 0x000fda0003f06270 */
[----:B0-----:R-:W-:-:S06]  /*0ab0*/  @!P0 IMAD.WIDE R10, R19, 0x4, R4 ;  /* 0x00000004130a8825 */ /* 0x001fcc00078e0204 */
[----:B------:R-:W5:Y:S01]  /*0ac0*/  @!P0 LDG.E R10, desc[UR4][R10.64] ;  /* 0x000000040a0a8981 */ /* 0x000f62000c1e1900 */
[C---:B------:R-:W-:Y:S01]  /*0ad0*/  IADD3 R17, PT, PT, R19.reuse, 0x80, RZ ;  /* 0x0000008013117810 */ /* 0x040fe20007ffe0ff */
[----:B-1234-:R-:W-:-:S03]  /*0ae0*/  @!P0 IMAD.WIDE R12, R19, 0x4, R2 ;  /* 0x00000004130c8825 */ /* 0x01efc600078e0202 */
[----:B------:R-:W-:-:S13]  /*0af0*/  ISETP.GE.AND P1, PT, R17, R6, PT ;  /* 0x000000061100720c */ /* 0x000fda0003f26270 */
[----:B------:R-:W-:-:S04]  /*0b00*/  @!P1 IMAD.WIDE R14, R17, 0x4, R4 ;  /* 0x00000004110e9825 */ /* 0x000fc800078e0204 */
[----:B-----5:R-:W-:-:S05]  /*0b10*/  @!P0 FMUL R9, R10, R10 ;  /* 0x0000000a0a098220 */ /* 0x020fca0000400000 */
[----:B------:R0:W-:Y:S04]  /*0b20*/  @!P0 STG.E desc[UR4][R12.64], R9 ;  /* 0x000000090c008986 */ /* 0x0001e8000c101904 */
[----:B------:R-:W2:Y:S01]  /*0b30*/  @!P1 LDG.E R14, desc[UR4][R14.64] ;  /* 0x000000040e0e9981 */ /* 0x000ea2000c1e1900 */
[----:B------:R-:W-:Y:S02]  /*0b40*/  VIADD R23, R19, 0x100 ;  /* 0x0000010013177836 */ /* 0x000fe40000000000 */
[----:B------:R-:W-:-:S03]  /*0b50*/  @!P1 IMAD.WIDE R16, R17, 0x4, R2 ;  /* 0x0000000411109825 */ /* 0x000fc600078e0202 */
[----:B------:R-:W-:-:S13]  /*0b60*/  ISETP.GE.AND P0, PT, R23, R6, PT ;  /* 0x000000061700720c */ /* 0x000fda0003f06270 */
[----:B------:R-:W-:-:S04]  /*0b70*/  @!P0 IMAD.WIDE R10, R23, 0x4, R4 ;  /* 0x00000004170a8825 */ /* 0x000fc800078e0204 */
[----:B--2---:R-:W-:-:S05]  /*0b80*/  @!P1 FMUL R21, R14, R14 ;  /* 0x0000000e0e159220 */ /* 0x004fca0000400000 */
[----:B------:R1:W-:Y:S04]  /*0b90*/  @!P1 STG.E desc[UR4][R16.64], R21 ;  /* 0x0000001510009986 */ /* 0x0003e8000c101904 */
[----:B------:R-:W2:Y:S01]  /*0ba0*/  @!P0 LDG.E R10, desc[UR4][R10.64] ;  /* 0x000000040a0a8981 */ /* 0x000ea2000c1e1900 */
[----:B------:R-:W-:Y:S01]  /*0bb0*/  IADD3 R19, PT, PT, R19, 0x180, RZ ;  /* 0x0000018013137810 */ /* 0x000fe20007ffe0ff */
[----:B0-----:R-:W-:-:S03]  /*0bc0*/  @!P0 IMAD.WIDE R12, R23, 0x4, R2 ;  /* 0x00000004170c8825 */ /* 0x001fc600078e0202 */
[----:B------:R-:W-:-:S13]  /*0bd0*/  ISETP.GE.AND P1, PT, R19, R6, PT ;  /* 0x000000061300720c */ /* 0x000fda0003f26270 */
[----:B------:R-:W-:-:S04]  /*0be0*/  @!P1 IMAD.WIDE R14, R19, 0x4, R4 ;  /* 0x00000004130e9825 */ /* 0x000fc800078e0204 */
[----:B--2---:R-:W-:-:S05]  /*0bf0*/  @!P0 FMUL R9, R10, R10 ;  /* 0x0000000a0a098220 */ /* 0x004fca0000400000 */
[----:B------:R1:W-:Y:S04]  /*0c00*/  @!P0 STG.E desc[UR4][R12.64], R9 ;  /* 0x000000090c008986 */ /* 0x0003e8000c101904 */
[----:B------:R-:W2:Y:S01]  /*0c10*/  @!P1 LDG.E R14, desc[UR4][R14.64] ;  /* 0x000000040e0e9981 */ /* 0x000ea2000c1e1900 */
[----:B------:R-:W-:Y:S01]  /*0c20*/  @!P1 IMAD.WIDE R18, R19, 0x4, R2 ;  /* 0x0000000413129825 */ /* 0x000fe200078e0202 */
[----:B------:R-:W-:-:S03]  /*0c30*/  IADD3 R8, PT, PT, R8, 0x4, RZ ;  /* 0x0000000408087810 */ /* 0x000fc60007ffe0ff */
[----:B--2---:R-:W-:-:S05]  /*0c40*/  @!P1 FMUL R23, R14, R14 ;  /* 0x0000000e0e179220 */ /* 0x004fca0000400000 */
[----:B------:R1:W-:Y:S02]  /*0c50*/  @!P1 STG.E desc[UR4][R18.64], R23 ;  /* 0x0000001712009986 */ /* 0x0003e4000c101904 */
.L_x_20:
[----:B------:R-:W-:Y:S05]  /*0c60*/  @!P2 EXIT ;  /* 0x000000000000a94d */ /* 0x000fea0003800000 */
[----:B------:R-:W-:Y:S02]  /*0c70*/  ISETP.NE.AND P0, PT, R20, 0x1, PT ;  /* 0x000000011400780c */ /* 0x000fe40003f05270 */
[----:B------:R-:W-:-:S04]  /*0c80*/  LOP3.LUT R0, R0, 0x1, RZ, 0xc0, !PT ;  /* 0x0000000100007812 */ /* 0x000fc800078ec0ff */
[----:B------:R-:W-:-:S07]  /*0c90*/  ISETP.NE.U32.AND P2, PT, R0, 0x1, PT ;  /* 0x000000010000780c */ /* 0x000fce0003f45070 */
[----:B------:R-:W-:Y:S06]  /*0ca0*/  @!P0 BRA `(.L_x_21) ;  /* 0x00000000003c8947 */ /* 0x000fec0003800000 */
[----:B01234-:R-:W-:-:S05]  /*0cb0*/  IMAD R13, R8, 0x80, R7 ;  /* 0x00000080080d7824 */ /* 0x01ffca00078e0207 */
[----:B------:R-:W-:-:S13]  /*0cc0*/  ISETP.GE.AND P0, PT, R13, R6, PT ;  /* 0x000000060d00720c */ /* 0x000fda0003f06270 */
[----:B------:R-:W-:-:S06]  /*0cd0*/  @!P0 IMAD.WIDE R10, R13, 0x4, R4 ;  /* 0x000000040d0a8825 */ /* 0x000fcc00078e0204 */
[----:B------:R-:W2:Y:S01]  /*0ce0*/  @!P0 LDG.E R10, desc[UR4][R10.64] ;  /* 0x000000040a0a8981 */ /* 0x000ea2000c1e1900 */
[C---:B------:R-:W-:Y:S01]  /*0cf0*/  IADD3 R17, PT, PT, R13.reuse, 0x80, RZ ;  /* 0x000000800d117810 */ /* 0x040fe20007ffe0ff */
[----:B------:R-:W-:-:S03]  /*0d00*/  @!P0 IMAD.WIDE R12, R13, 0x4, R2 ;  /* 0x000000040d0c8825 */ /* 0x000fc600078e0202 */
        /* <DEDUP_REMOVED lines=9> */
.L_x_21:
[----:B------:R-:W-:Y:S05]  /*0da0*/  @P2 EXIT ;  /* 0x000000000000294d */ /* 0x000fea0003800000 */
[----:B------:R-:W-:-:S05]  /*0db0*/  IMAD R7, R8, 0x80, R7 ;  /* 0x0000008008077824 */ /* 0x000fca00078e0207 */
[----:B------:R-:W-:-:S13]  /*0dc0*/  ISETP.GE.AND P0, PT, R7, R6, PT ;  /* 0x000000060700720c */ /* 0x000fda0003f06270 */
[----:B------:R-:W-:Y:S05]  /*0dd0*/  @P0 EXIT ;  /* 0x000000000000094d */ /* 0x000fea0003800000 */
[----:B------:R-:W-:-:S06]  /*0de0*/  IMAD.WIDE R4, R7, 0x4, R4 ;  /* 0x0000000407047825 */ /* 0x000fcc00078e0204 */
[----:B------:R-:W5:Y:S01]  /*0df0*/  LDG.E R4, desc[UR4][R4.64] ;  /* 0x0000000404047981 */ /* 0x000f62000c1e1900 */
[----:B------:R-:W-:-:S04]  /*0e00*/  IMAD.WIDE R2, R7, 0x4, R2 ;  /* 0x0000000407027825 */ /* 0x000fc800078e0202 */
[----:B-----5:R-:W-:-:S05]  /*0e10*/  FMUL R7, R4, R4 ;  /* 0x0000000404077220 */ /* 0x020fca0000400000 */
[----:B------:R-:W-:Y:S01]  /*0e20*/  STG.E desc[UR4][R2.64], R7 ;  /* 0x0000000702007986 */ /* 0x000fe2000c101904 */
[----:B------:R-:W-:Y:S05]  /*0e30*/  EXIT ;  /* 0x000000000000794d */ /* 0x000fea0003800000 */
.L_x_3:
[----:B------:R-:W-:-:S13]  /*0e40*/  ISETP.GE.AND P0, PT, R0, 0x1, PT ;  /* 0x000000010000780c */ /* 0x000fda0003f06270 */
[----:B------:R-:W-:Y:S05]  /*0e50*/  @!P0 EXIT ;  /* 0x000000000000894d */ /* 0x000fea0003800000 */
[C---:B------:R-:W-:Y:S01]  /*0e60*/  ISETP.GE.U32.AND P1, PT, R0.reuse, 0x10, PT ;  /* 0x000000100000780c */ /* 0x040fe20003f26070 */
[----:B------:R-:W-:Y:S01]  /*0e70*/  HFMA2 R6, -RZ, RZ, 0, 0 ;  /* 0x00000000ff067431 */ /* 0x000fe200000001ff */
[----:B------:R-:W-:-:S04]  /*0e80*/  LOP3.LUT R20, R0, 0xf, RZ, 0xc0, !PT ;  /* 0x0000000f00147812 */ /* 0x000fc800078ec0ff */
[----:B------:R-:W-:-:S07]  /*0e90*/  ISETP.NE.AND P0, PT, R20, RZ, PT ;  /* 0x000000ff1400720c */ /* 0x000fce0003f05270 */
[----:B------:R-:W-:Y:S06]  /*0ea0*/  @!P1 BRA `(.L_x_22) ;  /* 0x0000000400189947 */ /* 0x000fec0003800000 */
[C---:B------:R-:W-:Y:S01]  /*0eb0*/  IMAD.WIDE.U32 R14, R7.reuse, 0x4, RZ ;  /* 0x00000004070e7825 */ /* 0x040fe200078e00ff */
[----:B------:R-:W-:Y:S02]  /*0ec0*/  LOP3.LUT R6, R0, 0x7ffffff0, RZ, 0xc0, !PT ;  /* 0x7ffffff000067812 */ /* 0x000fe400078ec0ff */
[----:B------:R-:W-:Y:S02]  /*0ed0*/  IADD3 R12, PT, PT, R7, 0x480, RZ ;  /* 0x00000480070c7810 */ /* 0x000fe40007ffe0ff */
[----:B------:R-:W-:Y:S01]  /*0ee0*/  LOP3.LUT R13, R14, 0x1000, RZ, 0xfc, !PT ;  /* 0x000010000e0d7812 */ /* 0x000fe200078efcff */
[----:B------:R-:W-:-:S07]  /*0ef0*/  IMAD.MOV R14, RZ, RZ, -R6 ;  /* 0x000000ffff0e7224 */ /* 0x000fce00078e0a06 */
.L_x_23:
[----:B------:R-:W-:-:S04]  /*0f00*/  IADD3 R10, P1, PT, R13, R4, RZ ;  /* 0x000000040d0a7210 */ /* 0x000fc80007f3e0ff */
[----:B0-----:R-:W-:-:S05]  /*0f10*/  IADD3.X R11, PT, PT, R15, R5, RZ, P1, !PT ;  /* 0x000000050f0b7210 */ /* 0x001fca0000ffe4ff */
[----:B------:R-:W2:Y:S01]  /*0f20*/  LDG.E R16, desc[UR4][R10.64+-0x1000] ;  /* 0xfff000040a107981 */ /* 0x000ea2000c1e1900 */
[----:B------:R-:W-:-:S04]  /*0f30*/  IADD3 R8, P1, PT, R13, R2, RZ ;  /* 0x000000020d087210 */ /* 0x000fc80007f3e0ff */
[----:B------:R-:W-:Y:S01]  /*0f40*/  IADD3.X R9, PT, PT, R15, R3, RZ, P1, !PT ;  /* 0x000000030f097210 */ /* 0x000fe20000ffe4ff */
[----:B--2---:R-:W-:-:S05]  /*0f50*/  FMUL R17, R16, R16 ;  /* 0x0000001010117220 */ /* 0x004fca0000400000 */
[----:B------:R0:W-:Y:S04]  /*0f60*/  STG.E desc[UR4][R8.64+-0x1000], R17 ;  /* 0xfff0001108007986 */ /* 0x0001e8000c101904 */
[----:B------:R-:W2:Y:S02]  /*0f70*/  LDG.E R16, desc[UR4][R10.64+-0xe00] ;  /* 0xfff200040a107981 */ /* 0x000ea4000c1e1900 */
[----:B--2---:R-:W-:-:S05]  /*0f80*/  FMUL R19, R16, R16 ;  /* 0x0000001010137220 */ /* 0x004fca0000400000 */
[----:B------:R-:W-:Y:S04]  /*0f90*/  STG.E desc[UR4][R8.64+-0xe00], R19 ;  /* 0xfff2001308007986 */ /* 0x000fe8000c101904 */
[----:B------:R-:W2:Y:S02]  /*0fa0*/  LDG.E R16, desc[UR4][R10.64+-0xc00] ;  /* 0xfff400040a107981 */ /* 0x000ea4000c1e1900 */
[----:B--2---:R-:W-:-:S05]  /*0fb0*/  FMUL R21, R16, R16 ;  /* 0x0000001010157220 */ /* 0x004fca0000400000 */
[----:B------:R1:W-:Y:S04]  /*0fc0*/  STG.E desc[UR4][R8.64+-0xc00], R21 ;  /* 0xfff4001508007986 */ /* 0x0003e8000c101904 */
[----:B------:R-:W2:Y:S02]  /*0fd0*/  LDG.E R16, desc[UR4][R10.64+-0xa00] ;  /* 0xfff600040a107981 */ /* 0x000ea4000c1e1900 */
[----:B--2---:R-:W-:-:S05]  /*0fe0*/  FMUL R23, R16, R16 ;  /* 0x0000001010177220 */ /* 0x004fca0000400000 */
[----:B------:R2:W-:Y:S04]  /*0ff0*/  STG.E desc[UR4][R8.64+-0xa00], R23 ;  /* 0xfff6001708007986 */ /* 0x0005e8000c101904 */
[----:B------:R-:W0:Y:S02]  /*1000*/  LDG.E R16, desc[UR4][R10.64+-0x800] ;  /* 0xfff800040a107981 */ /* 0x000e24000c1e1900 */
[----:B0-----:R-:W-:-:S05]  /*1010*/  FMUL R17, R16, R16 ;  /* 0x0000001010117220 */ /* 0x001fca0000400000 */
[----:B------:R0:W-:Y:S04]  /*1020*/  STG.E desc[UR4][R8.64+-0x800], R17 ;  /* 0xfff8001108007986 */ /* 0x0001e8000c101904 */
[----:B------:R-:W3:Y:S02]  /*1030*/  LDG.E R16, desc[UR4][R10.64+-0x600] ;  /* 0xfffa00040a107981 */ /* 0x000ee4000c1e1900 */
[----:B---3--:R-:W-:-:S05]  /*1040*/  FMUL R25, R16, R16 ;  /* 0x0000001010197220 */ /* 0x008fca0000400000 */
[----:B------:R3:W-:Y:S04]  /*1050*/  STG.E desc[UR4][R8.64+-0x600], R25 ;  /* 0xfffa001908007986 */ /* 0x0007e8000c101904 */
[----:B------:R-:W1:Y:S02]  /*1060*/  LDG.E R16, desc[UR4][R10.64+-0x400] ;  /* 0xfffc00040a107981 */ /* 0x000e64000c1e1900 */
[----:B-1----:R-:W-:-:S05]  /*1070*/  FMUL R21, R16, R16 ;  /* 0x0000001010157220 */ /* 0x002fca0000400000 */
[----:B------:R1:W-:Y:S04]  /*1080*/  STG.E desc[UR4][R8.64+-0x400], R21 ;  /* 0xfffc001508007986 */ /* 0x0003e8000c101904 */
[----:B------:R-:W2:Y:S01]  /*1090*/  LDG.E R16, desc[UR4][R10.64+-0x200] ;  /* 0xfffe00040a107981 */ /* 0x000ea2000c1e1900 */
[----:B------:R-:W-:Y:S01]  /*10a0*/  MOV R19, 0x0 ;  /* 0x0000000000137802 */ /* 0x000fe20000000f00 */
[----:B------:R-:W-:Y:S02]  /*10b0*/  IMAD.MOV.U32 R18, RZ, RZ, 0x600 ;  /* 0x00000600ff127424 */ /* 0x000fe400078e00ff */
[----:B--2---:R-:W-:-:S05]  /*10c0*/  FMUL R23, R16, R16 ;  /* 0x0000001010177220 */ /* 0x004fca0000400000 */
[----:B------:R2:W-:Y:S04]  /*10d0*/  STG.E desc[UR4][R8.64+-0x200], R23 ;  /* 0xfffe001708007986 */ /* 0x0005e8000c101904 */
[----:B------:R-:W3:Y:S01]  /*10e0*/  LDG.E R22, desc[UR4][R10.64] ;  /* 0x000000040a167981 */ /* 0x000ee2000c1e1900 */
[----:B------:R-:W-:-:S03]  /*10f0*/  IMAD.WIDE R18, R12, 0x4, R18 ;  /* 0x000000040c127825 */ /* 0x000fc600078e0212 */
[----:B------:R-:W-:-:S04]  /*1100*/  IADD3 R16, P1, PT, R18, R4, RZ ;  /* 0x0000000412107210 */ /* 0x000fc80007f3e0ff */
[----:B0-----:R-:W-:Y:S01]  /*1110*/  IADD3.X R17, PT, PT, R19, R5, RZ, P1, !PT ;  /* 0x0000000513117210 */ /* 0x001fe20000ffe4ff */
[----:B---3--:R-:W-:-:S05]  /*1120*/  FMUL R25, R22, R22 ;  /* 0x0000001616197220 */ /* 0x008fca0000400000 */
[----:B------:R0:W-:Y:S04]  /*1130*/  STG.E desc[UR4][R8.64], R25 ;  /* 0x0000001908007986 */ /* 0x0001e8000c101904 */
[----:B-1----:R-:W3:Y:S01]  /*1140*/  LDG.E R21, desc[UR4][R16.64+-0x600] ;  /* 0xfffa000410157981 */ /* 0x002ee2000c1e1900 */
[----:B------:R-:W-:-:S05]  /*1150*/  IADD3 R18, P1, PT, R18, R2, RZ ;  /* 0x0000000212127210 */ /* 0x000fca0007f3e0ff */
[----:B------:R-:W-:Y:S02]  /*1160*/  IMAD.X R19, R19, 0x1, R3, P1 ;  /* 0x0000000113137824 */ /* 0x000fe400008e0603 */
[----:B---3--:R-:W-:-:S05]  /*1170*/  FMUL R21, R21, R21 ;  /* 0x0000001515157220 */ /* 0x008fca0000400000 */
[----:B------:R1:W-:Y:S04]  /*1180*/  STG.E desc[UR4][R18.64+-0x600], R21 ;  /* 0xfffa001512007986 */ /* 0x0003e8000c101904 */
[----:B------:R-:W3:Y:S02]  /*1190*/  LDG.E R10, desc[UR4][R16.64+-0x400] ;  /* 0xfffc0004100a7981 */ /* 0x000ee4000c1e1900 */
[----:B---3--:R-:W-:-:S05]  /*11a0*/  FMUL R11, R10, R10 ;  /* 0x0000000a0a0b7220 */ /* 0x008fca0000400000 */
[----:B------:R3:W-:Y:S04]  /*11b0*/  STG.E desc[UR4][R18.64+-0x400], R11 ;  /* 0xfffc000b12007986 */ /* 0x0007e8000c101904 */
[----:B------:R-:W2:Y:S02]  /*11c0*/  LDG.E R10, desc[UR4][R16.64+-0x200] ;  /* 0xfffe0004100a7981 */ /* 0x000ea4000c1e1900 */
[----:B--2---:R-:W-:-:S05]  /*11d0*/  FMUL R23, R10, R10 ;  /* 0x0000000a0a177220 */ /* 0x004fca0000400000 */
[----:B------:R2:W-:Y:S04]  /*11e0*/  STG.E desc[UR4][R18.64+-0x200], R23 ;  /* 0xfffe001712007986 */ /* 0x0005e8000c101904 */
[----:B0-----:R-:W4:Y:S02]  /*11f0*/  LDG.E R8, desc[UR4][R16.64] ;  /* 0x0000000410087981 */ /* 0x001f24000c1e1900 */
[----:B----4-:R-:W-:-:S05]  /*1200*/  FMUL R9, R8, R8 ;  /* 0x0000000808097220 */ /* 0x010fca0000400000 */
[----:B------:R0:W-:Y:S04]  /*1210*/  STG.E desc[UR4][R18.64], R9 ;  /* 0x0000000912007986 */ /* 0x0001e8000c101904 */
[----:B------:R-:W1:Y:S02]  /*1220*/  LDG.E R8, desc[UR4][R16.64+0x200] ;  /* 0x0002000410087981 */ /* 0x000e64000c1e1900 */
[----:B-1----:R-:W-:-:S05]  /*1230*/  FMUL R21, R8, R8 ;  /* 0x0000000808157220 */ /* 0x002fca0000400000 */
[----:B------:R0:W-:Y:S04]  /*1240*/  STG.E desc[UR4][R18.64+0x200], R21 ;  /* 0x0002001512007986 */ /* 0x0001e8000c101904 */
[----:B------:R-:W3:Y:S02]  /*1250*/  LDG.E R8, desc[UR4][R16.64+0x400] ;  /* 0x0004000410087981 */ /* 0x000ee4000c1e1900 */
[----:B---3--:R-:W-:-:S05]  /*1260*/  FMUL R11, R8, R8 ;  /* 0x00000008080b7220 */ /* 0x008fca0000400000 */
[----:B------:R0:W-:Y:S04]  /*1270*/  STG.E desc[UR4][R18.64+0x400], R11 ;  /* 0x0004000b12007986 */ /* 0x0001e8000c101904 */
[----:B------:R-:W2:Y:S01]  /*1280*/  LDG.E R8, desc[UR4][R16.64+0x600] ;  /* 0x0006000410087981 */ /* 0x000ea2000c1e1900 */
[----:B------:R-:W-:Y:S01]  /*1290*/  IADD3 R14, PT, PT, R14, 0x10, RZ ;  /* 0x000000100e0e7810 */ /* 0x000fe20007ffe0ff */
[----:B------:R-:W-:Y:S01]  /*12a0*/  VIADD R12, R12, 0x800 ;  /* 0x000008000c0c7836 */ /* 0x000fe20000000000 */
[----:B------:R-:W-:Y:S02]  /*12b0*/  IADD3 R13, P2, PT, R13, 0x2000, RZ ;  /* 0x000020000d0d7810 */ /* 0x000fe40007f5e0ff */
[----:B------:R-:W-:Y:S02]  /*12c0*/  ISETP.NE.AND P1, PT, R14, RZ, PT ;  /* 0x000000ff0e00720c */ /* 0x000fe40003f25270 */
[----:B------:R-:W-:Y:S01]  /*12d0*/  IADD3.X R15, PT, PT, RZ, R15, RZ, P2, !PT ;  /* 0x0000000fff0f7210 */ /* 0x000fe200017fe4ff */
[----:B--2---:R-:W-:-:S05]  /*12e0*/  FMUL R23, R8, R8 ;  /* 0x0000000808177220 */ /* 0x004fca0000400000 */
[----:B------:R0:W-:Y:S05]  /*12f0*/  STG.E desc[UR4][R18.64+0x600], R23 ;  /* 0x0006001712007986 */ /* 0x0001ea000c101904 */
[----:B------:R-:W-:Y:S05]  /*1300*/  @P1 BRA `(.L_x_23) ;  /* 0xfffffff800fc1947 */ /* 0x000fea000383ffff */
.L_x_22:
[----:B------:R-:W-:Y:S05]  /*1310*/  @!P0 EXIT ;  /* 0x000000000000894d */ /* 0x000fea0003800000 */
[----:B------:R-:W-:Y:S02]  /*1320*/  ISETP.GE.U32.AND P0, PT, R20, 0x8, PT ;  /* 0x000000081400780c */ /* 0x000fe40003f06070 */
[----:B------:R-:W-:-:S04]  /*1330*/  LOP3.LUT R14, R0, 0x7, RZ, 0xc0, !PT ;  /* 0x00000007000e7812 */ /* 0x000fc800078ec0ff */
[----:B------:R-:W-:-:S07]  /*1340*/  ISETP.NE.AND P1, PT, R14, RZ, PT ;  /* 0x000000ff0e00720c */ /* 0x000fce0003f25270 */
[----:B------:R-:W-:Y:S06]  /*1350*/  @!P0 BRA `(.L_x_24) ;  /* 0x0000000000708947 */ /* 0x000fec0003800000 */
[----:B0-----:R-:W-:-:S05]  /*1360*/  LEA R11, R6, R7, 0x7 ;  /* 0x00000007060b7211 */ /* 0x001fca00078e38ff */
[----:B------:R-:W-:-:S05]  /*1370*/  IMAD.WIDE R8, R11, 0x4, R4 ;  /* 0x000000040b087825 */ /* 0x000fca00078e0204 */
[----:B------:R-:W2:Y:S01]  /*1380*/  LDG.E R12, desc[UR4][R8.64] ;  /* 0x00000004080c7981 */ /* 0x000ea2000c1e1900 */
[----:B------:R-:W-:-:S04]  /*1390*/  IMAD.WIDE R10, R11, 0x4, R2 ;  /* 0x000000040b0a7825 */ /* 0x000fc800078e0202 */
[----:B--2---:R-:W-:-:S05]  /*13a0*/  FMUL R13, R12, R12 ;  /* 0x0000000c0c0d7220 */ /* 0x004fca0000400000 */
[----:B------:R0:W-:Y:S04]  /*13b0*/  STG.E desc[UR4][R10.64], R13 ;  /* 0x0000000d0a007986 */ /* 0x0001e8000c101904 */
[----:B------:R-:W2:Y:S02]  /*13c0*/  LDG.E R12, desc[UR4][R8.64+0x200] ;  /* 0x00020004080c7981 */ /* 0x000ea4000c1e1900 */
[----:B--2---:R-:W-:-:S05]  /*13d0*/  FMUL R15, R12, R12 ;  /* 0x0000000c0c0f7220 */ /* 0x004fca0000400000 */
[----:B------:R1:W-:Y:S04]  /*13e0*/  STG.E desc[UR4][R10.64+0x200], R15 ;  /* 0x0002000f0a007986 */ /* 0x0003e8000c101904 */
[----:B------:R-:W2:Y:S02]  /*13f0*/  LDG.E R12, desc[UR4][R8.64+0x400] ;  /* 0x00040004080c7981 */ /* 0x000ea4000c1e1900 */
[----:B--2---:R-:W-:-:S05]  /*1400*/  FMUL R17, R12, R12 ;  /* 0x0000000c0c117220 */ /* 0x004fca0000400000 */
[----:B------:R2:W-:Y:S04]  /*1410*/  STG.E desc[UR4][R10.64+0x400], R17 ;  /* 0x000400110a007986 */ /* 0x0005e8000c101904 */
[----:B------:R-:W3:Y:S02]  /*1420*/  LDG.E R12, desc[UR4][R8.64+0x600] ;  /* 0x00060004080c7981 */ /* 0x000ee4000c1e1900 */
[----:B---3--:R-:W-:-:S05]  /*1430*/  FMUL R19, R12, R12 ;  /* 0x0000000c0c137220 */ /* 0x008fca0000400000 */
[----:B------:R3:W-:Y:S04]  /*1440*/  STG.E desc[UR4][R10.64+0x600], R19 ;  /* 0x000600130a007986 */ /* 0x0007e8000c101904 */
[----:B------:R-:W0:Y:S02]  /*1450*/  LDG.E R12, desc[UR4][R8.64+0x800] ;  /* 0x00080004080c7981 */ /* 0x000e24000c1e1900 */
[----:B0-----:R-:W-:-:S05]  /*1460*/  FMUL R13, R12, R12 ;  /* 0x0000000c0c0d7220 */ /* 0x001fca0000400000 */
[----:B------:R4:W-:Y:S04]  /*1470*/  STG.E desc[UR4][R10.64+0x800], R13 ;  /* 0x0008000d0a007986 */ /* 0x0009e8000c101904 */
[----:B------:R-:W1:Y:S02]  /*1480*/  LDG.E R12, desc[UR4][R8.64+0xa00] ;  /* 0x000a0004080c7981 */ /* 0x000e64000c1e1900 */
[----:B-1----:R-:W-:-:S05]  /*1490*/  FMUL R15, R12, R12 ;  /* 0x0000000c0c0f7220 */ /* 0x002fca0000400000 */
[----:B------:R4:W-:Y:S04]  /*14a0*/  STG.E desc[UR4][R10.64+0xa00], R15 ;  /* 0x000a000f0a007986 */ /* 0x0009e8000c101904 */
[----:B------:R-:W2:Y:S02]  /*14b0*/  LDG.E R12, desc[UR4][R8.64+0xc00] ;  /* 0x000c0004080c7981 */ /* 0x000ea4000c1e1900 */
[----:B--2---:R-:W-:-:S05]  /*14c0*/  FMUL R17, R12, R12 ;  /* 0x0000000c0c117220 */ /* 0x004fca0000400000 */
[----:B------:R4:W-:Y:S04]  /*14d0*/  STG.E desc[UR4][R10.64+0xc00], R17 ;  /* 0x000c00110a007986 */ /* 0x0009e8000c101904 */
[----:B------:R-:W3:Y:S01]  /*14e0*/  LDG.E R12, desc[UR4][R8.64+0xe00] ;  /* 0x000e0004080c7981 */ /* 0x000ee2000c1e1900 */
[----:B------:R-:W-:Y:S01]  /*14f0*/  IADD3 R6, PT, PT, R6, 0x8, RZ ;  /* 0x0000000806067810 */ /* 0x000fe20007ffe0ff */
[----:B---3--:R-:W-:-:S05]  /*1500*/  FMUL R19, R12, R12 ;  /* 0x0000000c0c137220 */ /* 0x008fca0000400000 */
[----:B------:R4:W-:Y:S02]  /*1510*/  STG.E desc[UR4][R10.64+0xe00], R19 ;  /* 0x000e00130a007986 */ /* 0x0009e4000c101904 */
.L_x_24:
[----:B------:R-:W-:Y:S05]  /*1520*/  @!P1 EXIT ;  /* 0x000000000000994d */ /* 0x000fea0003800000 */
[----:B------:R-:W-:Y:S02]  /*1530*/  ISETP.GE.U32.AND P0, PT, R14, 0x4, PT ;  /* 0x000000040e00780c */ /* 0x000fe40003f06070 */
[----:B------:R-:W-:-:S04]  /*1540*/  LOP3.LUT R12, R0, 0x3, RZ, 0xc0, !PT ;  /* 0x00000003000c7812 */ /* 0x000fc800078ec0ff */
[----:B------:R-:W-:-:S07]  /*1550*/  ISETP.NE.AND P1, PT, R12, RZ, PT ;  /* 0x000000ff0c00720c */ /* 0x000fce0003f25270 */
[----:B------:R-:W-:Y:S06]  /*1560*/  @!P0 BRA `(.L_x_25) ;  /* 0x0000000000408947 */ /* 0x000fec0003800000 */
[----:B0-----:R-:W-:-:S04]  /*1570*/  IMAD R9, R6, 0x80, R7 ;  /* 0x0000008006097824 */ /* 0x001fc800078e0207 */
[----:B----4-:R-:W-:-:S05]  /*1580*/  IMAD.WIDE R10, R9, 0x4, R4 ;  /* 0x00000004090a7825 */ /* 0x010fca00078e0204 */
        /* <DEDUP_REMOVED lines=10> */
[----:B------:R-:W2:Y:S01]  /*1630*/  LDG.E R0, desc[UR4][R10.64+0x600] ;  /* 0x000600040a007981 */ /* 0x000ea2000c1e1900 */
[----:B------:R-:W-:Y:S01]  /*1640*/  IADD3 R6, PT, PT, R6, 0x4, RZ ;  /* 0x0000000406067810 */ /* 0x000fe20007ffe0ff */
[----:B--2---:R-:W-:-:S05]  /*1650*/  FMUL R19, R0, R0 ;  /* 0x0000000000137220 */ /* 0x004fca0000400000 */
[----:B------:R1:W-:Y:S02]  /*1660*/  STG.E desc[UR4][R8.64+0x600], R19 ;  /* 0x0006001308007986 */ /* 0x0003e4000c101904 */
.L_x_25:
[----:B------:R-:W-:Y:S05]  /*1670*/  @!P1 EXIT ;  /* 0x000000000000994d */ /* 0x000fea0003800000 */
[----:B0---4-:R-:W-:Y:S01]  /*1680*/  LEA R11, R6, R7, 0x7 ;  /* 0x00000007060b7211 */ /* 0x011fe200078e38ff */
[----:B------:R-:W-:-:S07]  /*1690*/  IMAD.MOV R0, RZ, RZ, -R12 ;  /* 0x000000ffff007224 */ /* 0x000fce00078e0a0c */
.L_x_26:
[----:B-1----:R-:W-:-:S06]  /*16a0*/  IMAD.WIDE R8, R11, 0x4, R4 ;  /* 0x000000040b087825 */ /* 0x002fcc00078e0204 */
[----:B------:R-:W2:Y:S01]  /*16b0*/  LDG.E R8, desc[UR4][R8.64] ;  /* 0x0000000408087981 */ /* 0x000ea2000c1e1900 */
[----:B------:R-:W-:Y:S01]  /*16c0*/  IADD3 R0, PT, PT, R0, 0x1, RZ ;  /* 0x0000000100007810 */ /* 0x000fe20007ffe0ff */
[----:B0-----:R-:W-:-:S03]  /*16d0*/  IMAD.WIDE R6, R11, 0x4, R2 ;  /* 0x000000040b067825 */ /* 0x001fc600078e0202 */
[----:B------:R-:W-:Y:S01]  /*16e0*/  ISETP.NE.AND P0, PT, R0, RZ, PT ;  /* 0x000000ff0000720c */ /* 0x000fe20003f05270 */
[----:B--2---:R-:W-:-:S05]  /*16f0*/  FMUL R13, R8, R8 ;  /* 0x00000008080d7220 */ /* 0x004fca0000400000 */
[----:B------:R0:W-:Y:S07]  /*1700*/  STG.E desc[UR4][R6.64], R13 ;  /* 0x0000000d06007986 */ /* 0x0001ee000c101904 */
[----:B------:R-:W-:Y:S05]  /*1710*/  @!P0 EXIT ;  /* 0x000000000000894d */ /* 0x000fea0003800000 */
[----:B------:R-:W-:Y:S01]  /*1720*/  IADD3 R11, PT, PT, R11, 0x80, RZ ;  /* 0x000000800b0b7810 */ /* 0x000fe20007ffe0ff */
[----:B------:R-:W-:Y:S06]  /*1730*/  BRA `(.L_x_26) ;  /* 0xfffffffc00d87947 */ /* 0x000fec000383ffff */
.L_x_27:
[----:B------:R-:W-:-:S00]  /*1740*/  BRA `(.L_x_27) ;  /* 0xfffffffc00fc7947 */ /* 0x000fc0000383ffff */
[----:B------:R-:W-:-:S00]  /*1750*/  NOP ;  /* 0x0000000000007918 */ /* 0x000fc00000000000 */
        /* <DEDUP_REMOVED lines=10> */
.L_x_45:


//--------------------- .text._ZN3cub18CUB_300001_SM_10006detail9transform16transform_kernelINS2_10policy_hubILb1EN4cuda3std3__45tupleIJN6thrust24THRUST_300001_SM_1000_NS6detail15normal_iteratorINSA_10device_ptrIfEEEEEEEE10policy1000Ei6squareSF_JPfEEEvT0_iT1_T2_DpNS2_10kernel_argIT3_EE --------------------------
	.section	.text._ZN3cub18CUB_300001_SM_10006detail9transform16transform_kernelINS2_10policy_hubILb1EN4cuda3std3__45tupleIJN6thrust24THRUST_300001_SM_1000_NS6detail15normal_iteratorINSA_10device_ptrIfEEEEEEEE10policy1000Ei6squareSF_JPfEEEvT0_iT1_T2_DpNS2_10kernel_argIT3_EE,"ax",@progbits
	.align	128
        .global         _ZN3cub18CUB_300001_SM_10006detail9transform16transform_kernelINS2_10policy_hubILb1EN4cuda3std3__45tupleIJN6thrust24THRUST_300001_SM_1000_NS6detail15normal_iteratorINSA_10device_ptrIfEEEEEEEE10policy1000Ei6squareSF_JPfEEEvT0_iT1_T2_DpNS2_10kernel_argIT3_EE
        .type           _ZN3cub18CUB_300001_SM_10006detail9transform16transform_kernelINS2_10policy_hubILb1EN4cuda3std3__45tupleIJN6thrust24THRUST_300001_SM_1000_NS6detail15normal_iteratorINSA_10device_ptrIfEEEEEEEE10policy1000Ei6squareSF_JPfEEEvT0_iT1_T2_DpNS2_10kernel_argIT3_EE,@function
        .size           _ZN3cub18CUB_300001_SM_10006detail9transform16transform_kernelINS2_10policy_hubILb1EN4cuda3std3__45tupleIJN6thrust24THRUST_300001_SM_1000_NS6detail15normal_iteratorINSA_10device_ptrIfEEEEEEEE10policy1000Ei6squareSF_JPfEEEvT0_iT1_T2_DpNS2_10kernel_argIT3_EE,(.L_x_46 - _ZN3cub18CUB_300001_SM_10006detail9transform16transform_kernelINS2_10policy_hubILb1EN4cuda3std3__45tupleIJN6thrust24THRUST_300001_SM_1000_NS6detail15normal_iteratorINSA_10device_ptrIfEEEEEEEE10policy1000Ei6squareSF_JPfEEEvT0_iT1_T2_DpNS2_10kernel_argIT3_EE)
        .other          _ZN3cub18CUB_300001_SM_10006detail9transform16transform_kernelINS2_10policy_hubILb1EN4cuda3std3__45tupleIJN6thrust24THRUST_300001_SM_1000_NS6detail15normal_iteratorINSA_10device_ptrIfEEEEEEEE10policy1000Ei6squareSF_JPfEEEvT0_iT1_T2_DpNS2_10kernel_argIT3_EE,@"STO_CUDA_ENTRY STV_DEFAULT"
_ZN3cub18CUB_300001_SM_10006detail9transform16transform_kernelINS2_10policy_hubILb1EN4cuda3std3__45tupleIJN6thrust24THRUST_300001_SM_1000_NS6detail15normal_iteratorINSA_10device_ptrIfEEEEEEEE10policy1000Ei6squareSF_JPfEEEvT0_iT1_T2_DpNS2_10kernel_argIT3_EE:
.text._ZN3cub18CUB_300001_SM_10006detail9transform16transform_kernelINS2_10policy_hubILb1EN4cuda3std3__45tupleIJN6thrust24THRUST_300001_SM_1000_NS6detail15normal_iteratorINSA_10device_ptrIfEEEEEEEE10policy1000Ei6squareSF_JPfEEEvT0_iT1_T2_DpNS2_10kernel_argIT3_EE:
[----:B------:R-:W-:Y:S08]  /*0000*/  LDC R1, c[0x0][0x37c] ;  /* 0x0000df00ff017b82 */ /* 0x000ff00000000800 */
[----:B------:R-:W0:Y:S01]  /*0010*/  LDC.64 R8, c[0x0][0x380] ;  /* 0x0000e000ff087b82 */ /* 0x000e220000000a00 */
[----:B------:R-:W1:Y:S01]  /*0020*/  S2R R0, SR_TID.X ;  /* 0x0000000000007919 */ /* 0x000e620000002100 */
[----:B------:R-:W2:Y:S01]  /*0030*/  LDCU.64 UR6, c[0x0][0x358] ;  /* 0x00006b00ff0677ac */ /* 0x000ea20008000a00 */
[----:B------:R-:W-:Y:S05]  /*0040*/  BSSY.RECONVERGENT B0, `(.L_x_28) ;  /* 0x0000016000007945 */ /* 0x000fea0003800200 */
[----:B------:R-:W3:Y:S08]  /*0050*/  S2UR UR4, SR_CTAID.X ;  /* 0x00000000000479c3 */ /* 0x000ef00000002500 */
[----:B------:R-:W4:Y:S01]  /*0060*/  LDC.64 R2, c[0x0][0x398] ;  /* 0x0000e600ff027b82 */ /* 0x000f220000000a00 */
[----:B0-----:R-:W-:-:S07]  /*0070*/  SHF.L.U32 R7, R9, 0x7, RZ ;  /* 0x0000000709077819 */ /* 0x001fce00000006ff */
[----:B------:R-:W0:Y:S01]  /*0080*/  LDC.64 R4, c[0x0][0x390] ;  /* 0x0000e400ff047b82 */ /* 0x000e220000000a00 */
[----:B---3--:R-:W-:Y:S01]  /*0090*/  IMAD R13, R7, UR4, RZ ;  /* 0x00000004070d7c24 */ /* 0x008fe2000f8e02ff */
[----:B-1----:R-:W-:-:S04]  /*00a0*/  SHF.L.U32 R15, R0, 0x7, RZ ;  /* 0x00000007000f7819 */ /* 0x002fc800000006ff */
[----:B------:R-:W-:-:S04]  /*00b0*/  IADD3 R8, PT, PT, -R13, R8, RZ ;  /* 0x000000080d087210 */ /* 0x000fc80007ffe1ff */
[CC--:B------:R-:W-:Y:S02]  /*00c0*/  VIMNMX R6, PT, PT, R7.reuse, R8.reuse, PT ;  /* 0x0000000807067248 */ /* 0x0c0fe40003fe0100 */
[----:B------:R-:W-:Y:S02]  /*00d0*/  ISETP.GT.AND P0, PT, R7, R8, PT ;  /* 0x000000080700720c */ /* 0x000fe40003f04270 */
[----:B------:R-:W-:-:S04]  /*00e0*/  SHF.L.U32 R12, R6, 0x2, RZ ;  /* 0x00000002060c7819 */ /* 0x000fc800000006ff */
[----:B------:R-:W-:-:S13]  /*00f0*/  ISETP.GE.AND P1, PT, R15, R12, PT ;  /* 0x0000000c0f00720c */ /* 0x000fda0003f26270 */
[----:B--2-4-:R-:W-:Y:S05]  /*0100*/  @P1 BRA `(.L_x_29) ;  /* 0x0000000000241947 */ /* 0x014fea0003800000 */
[----:B------:R-:W1:Y:S02]  /*0110*/  LDC.64 R10, c[0x0][0x398] ;  /* 0x0000e600ff0a7b82 */ /* 0x000e640000000a00 */
[----:B-1----:R-:W-:-:S04]  /*0120*/  IMAD.WIDE.U32 R10, R0, 0x80, R10 ;  /* 0x00000080000a7825 */ /* 0x002fc800078e000a */
[----:B------:R-:W-:-:S07]  /*0130*/  IMAD.WIDE R10, R13, 0x4, R10 ;  /* 0x000000040d0a7825 */ /* 0x000fce00078e020a */
.L_x_30:
[----:B------:R-:W-:Y:S01]  /*0140*/  VIADD R15, R15, 0x4000 ;  /* 0x000040000f0f7836 */ /* 0x000fe20000000000 */
[----:B------:R1:W-:Y:S04]  /*0150*/  CCTL.E.PF2 [R10] ;  /* 0x000000000a00798f */ /* 0x0003e80000800100 */
[----:B------:R-:W-:Y:S02]  /*0160*/  ISETP.GE.AND P1, PT, R15, R12, PT ;  /* 0x0000000c0f00720c */ /* 0x000fe40003f26270 */
[----:B-1----:R-:W-:-:S04]  /*0170*/  IADD3 R10, P2, PT, R10, 0x4000, RZ ;  /* 0x000040000a0a7810 */ /* 0x002fc80007f5e0ff */
[----:B------:R-:W-:-:S07]  /*0180*/  IADD3.X R11, PT, PT, RZ, R11, RZ, P2, !PT ;  /* 0x0000000bff0b7210 */ /* 0x000fce00017fe4ff */
[----:B------:R-:W-:Y:S05]  /*0190*/  @!P1 BRA `(.L_x_30) ;  /* 0xfffffffc00e89947 */ /* 0x000fea000383ffff */
.L_x_29:
[----:B------:R-:W-:Y:S05]  /*01a0*/  BSYNC.RECONVERGENT B0 ;  /* 0x0000000000007941 */ /* 0x000fea0003800200 */
.L_x_28:
[----:B------:R-:W-:-:S04]  /*01b0*/  IMAD.WIDE R2, R13, 0x4, R2 ;  /* 0x000000040d027825 */ /* 0x000fc800078e0202 */
[----:B0-----:R-:W-:Y:S01]  /*01c0*/  IMAD.WIDE R4, R13, 0x4, R4 ;  /* 0x000000040d047825 */ /* 0x001fe200078e0204 */
[----:B------:R-:W-:Y:S06]  /*01d0*/  @P0 BRA `(.L_x_31) ;  /* 0x0000000800440947 */ /* 0x000fec0003800000 */
        /* <DEDUP_REMOVED lines=10> */
[----:B------:R-:W-:Y:S02]  /*0280*/  LOP3.LUT R13, R14, 0x1000, RZ, 0xfc, !PT ;  /* 0x000010000e0d7812 */ /* 0x000fe400078efcff */
[----:B------:R-:W-:-:S07]  /*0290*/  IADD3 R12, PT, PT, -R7, RZ, RZ ;  /* 0x000000ff070c7210 */ /* 0x000fce0007ffe1ff */
.L_x_33:
[----:B------:R-:W-:-:S05]  /*02a0*/  IADD3 R10, P1, PT, R2, R13, RZ ;  /* 0x0000000d020a7210 */ /* 0x000fca0007f3e0ff */
[----:B0-----:R-:W-:-:S05]  /*02b0*/  IMAD.X R11, R3, 0x1, R15, P1 ;  /* 0x00000001030b7824 */ /* 0x001fca00008e060f */
        /* <DEDUP_REMOVED lines=24> */
[----:B------:R-:W-:Y:S01]  /*0440*/  HFMA2 R19, -RZ, RZ, 0, 0 ;  /* 0x00000000ff137431 */ /* 0x000fe200000001ff */
[----:B------:R-:W-:Y:S01]  /*0450*/  MOV R18, 0x600 ;  /* 0x0000060000127802 */ /* 0x000fe20000000f00 */
        /* <DEDUP_REMOVED lines=8> */
[----:B------:R-:W1:Y:S01]  /*04e0*/  LDG.E R14, desc[UR6][R16.64+-0x600] ;  /* 0xfffa0006100e7981 */ /* 0x000e62000c1e1900 */
[----:B------:R-:W-:-:S05]  /*04f0*/  IADD3 R18, P1, PT, R4, R18, RZ ;  /* 0x0000001204127210 */ /* 0x000fca0007f3e0ff */
[----:B------:R-:W-:Y:S02]  /*0500*/  IMAD.X R19, R5, 0x1, R19, P1 ;  /* 0x0000000105137824 */ /* 0x000fe400008e0613 */
[----:B-1----:R-:W-:-:S05]  /*0510*/  FMUL R21, R14, R14 ;  /* 0x0000000e0e157220 */ /* 0x002fca0000400000 */
        /* <DEDUP_REMOVED lines=17> */
[----:B------:R-:W-:Y:S02]  /*0630*/  IADD3 R12, PT, PT, R12, 0x10, RZ ;  /* 0x000000100c0c7810 */ /* 0x000fe40007ffe0ff */
[----:B------:R-:W-:Y:S02]  /*0640*/  IADD3 R13, P2, PT, R13, 0x2000, RZ ;  /* 0x000020000d0d7810 */ /* 0x000fe40007f5e0ff */
[----:B------:R-:W-:Y:S02]  /*0650*/  ISETP.NE.AND P1, PT, R12, RZ, PT ;  /* 0x000000ff0c00720c */ /* 0x000fe40003f25270 */
[----:B------:R-:W-:-:S02]  /*0660*/  IADD3.X R15, PT, PT, RZ, R15, RZ, P2, !PT ;  /* 0x0000000fff0f7210 */ /* 0x000fc400017fe4ff */
[----:B------:R-:W-:Y:S01]  /*0670*/  IADD3 R6, PT, PT, R6, 0x800, RZ ;  /* 0x0000080006067810 */ /* 0x000fe20007ffe0ff */
[----:B--2---:R-:W-:-:S05]  /*0680*/  FMUL R23, R8, R8 ;  /* 0x0000000808177220 */ /* 0x004fca0000400000 */
[----:B------:R0:W-:Y:S03]  /*0690*/  STG.E desc[UR6][R18.64+0x600], R23 ;  /* 0x0006001712007986 */ /* 0x0001e6000c101906 */
[----:B------:R-:W-:Y:S05]  /*06a0*/  @P1 BRA `(.L_x_33) ;  /* 0xfffffff800fc1947 */ /* 0x000fea000383ffff */
.L_x_32:
[----:B------:R-:W-:Y:S05]  /*06b0*/  @!P0 EXIT ;  /* 0x000000000000894d */ /* 0x000fea0003800000 */
[----:B------:R-:W1:Y:S01]  /*06c0*/  LDCU UR4, c[0x0][0x384] ;  /* 0x00007080ff0477ac */ /* 0x000e620008000800 */
[----:B------:R-:W-:Y:S01]  /*06d0*/  ISETP.GE.U32.AND P0, PT, R20, 0x8, PT ;  /* 0x000000081400780c */ /* 0x000fe20003f06070 */
[----:B-1----:R-:W-:-:S06]  /*06e0*/  ULOP3.LUT UR5, UR4, 0x7, URZ, 0xc0, !UPT ;  /* 0x0000000704057892 */ /* 0x002fcc000f8ec0ff */
[----:B------:R-:W-:-:S06]  /*06f0*/  ISETP.NE.AND P1, PT, RZ, UR5, PT ;  /* 0x00000005ff007c0c */ /* 0x000fcc000bf25270 */
[----:B------:R-:W-:Y:S07]  /*0700*/  @!P0 BRA `(.L_x_34) ;  /* 0x0000000000708947 */ /* 0x000fee0003800000 */
        /* <DEDUP_REMOVED lines=25> */
[----:B------:R-:W-:Y:S02]  /*08a0*/  VIADD R7, R7, 0x8 ;  /* 0x0000000807077836 */ /* 0x000fe40000000000 */
[----:B---3--:R-:W-:-:S05]  /*08b0*/  FMUL R19, R6, R6 ;  /* 0x0000000606137220 */ /* 0x008fca0000400000 */
[----:B------:R4:W-:Y:S02]  /*08c0*/  STG.E desc[UR6][R10.64+0xe00], R19 ;  /* 0x000e00130a007986 */ /* 0x0009e4000c101906 */
.L_x_34:
[----:B------:R-:W-:Y:S05]  /*08d0*/  @!P1 EXIT ;  /* 0x000000000000994d */ /* 0x000fea0003800000 */
[----:B------:R-:W-:Y:S02]  /*08e0*/  UISETP.GE.U32.AND UP0, UPT, UR5, 0x4, UPT ;  /* 0x000000040500788c */ /* 0x000fe4000bf06070 */
[----:B------:R-:W-:-:S06]  /*08f0*/  ULOP3.LUT UR4, UR4, 0x3, URZ, 0xc0, !UPT ;  /* 0x0000000304047892 */ /* 0x000fcc000f8ec0ff */
[----:B------:R-:W-:Y:S01]  /*0900*/  ISETP.NE.AND P0, PT, RZ, UR4, PT ;  /* 0x00000004ff007c0c */ /* 0x000fe2000bf05270 */
[----:B------:R-:W-:-:S12]  /*0910*/  BRA.U !UP0, `(.L_x_35) ;  /* 0x0000000108407547 */ /* 0x000fd8000b800000 */
[----:B0---4-:R-:W-:-:S05]  /*0920*/  LEA R11, R7, R0, 0x7 ;  /* 0x00000000070b7211 */ /* 0x011fca00078e38ff */
        /* <DEDUP_REMOVED lines=15> */
.L_x_35:
[----:B------:R-:W-:Y:S05]  /*0a20*/  @!P0 EXIT ;  /* 0x000000000000894d */ /* 0x000fea0003800000 */
[----:B01--4-:R-:W-:Y:S01]  /*0a30*/  LEA R11, R7, R0, 0x7 ;  /* 0x00000000070b7211 */ /* 0x013fe200078e38ff */
[----:B------:R-:W-:-:S12]  /*0a40*/  UIADD3 UR4, UPT, UPT, -UR4, URZ, URZ ;  /* 0x000000ff04047290 */ /* 0x000fd8000fffe1ff */
.L_x_36:
[----:B------:R-:W-:-:S06]  /*0a50*/  IMAD.WIDE R8, R11, 0x4, R2 ;  /* 0x000000040b087825 */ /* 0x000fcc00078e0202 */
[----:B------:R-:W2:Y:S01]  /*0a60*/  LDG.E R8, desc[UR6][R8.64] ;  /* 0x0000000608087981 */ /* 0x000ea2000c1e1900 */
[C---:B0-----:R-:W-:Y:S01]  /*0a70*/  IMAD.WIDE R6, R11.reuse, 0x4, R4 ;  /* 0x000000040b067825 */ /* 0x041fe200078e0204 */
[----:B------:R-:W-:Y:S01]  /*0a80*/  UIADD3 UR4, UPT, UPT, UR4, 0x1, URZ ;  /* 0x0000000104047890 */ /* 0x000fe2000fffe0ff */
[----:B------:R-:W-:-:S03]  /*0a90*/  IADD3 R11, PT, PT, R11, 0x80, RZ ;  /* 0x000000800b0b7810 */ /* 0x000fc60007ffe0ff */
[----:B------:R-:W-:Y:S01]  /*0aa0*/  UISETP.NE.AND UP0, UPT, UR4, URZ, UPT ;  /* 0x000000ff0400728c */ /* 0x000fe2000bf05270 */
[----:B--2---:R-:W-:-:S05]  /*0ab0*/  FMUL R13, R8, R8 ;  /* 0x00000008080d7220 */ /* 0x004fca0000400000 */
[----:B------:R0:W-:Y:S03]  /*0ac0*/  STG.E desc[UR6][R6.64], R13 ;  /* 0x0000000d06007986 */ /* 0x0001e6000c101906 */
[----:B------:R-:W-:Y:S05]  /*0ad0*/  BRA.U UP0, `(.L_x_36) ;  /* 0xfffffffd00dc7547 */ /* 0x000fea000b83ffff */
[----:B------:R-:W-:Y:S05]  /*0ae0*/  EXIT ;  /* 0x000000000000794d */ /* 0x000fea0003800000 */
.L_x_31:
[----:B------:R-:W-:-:S13]  /*0af0*/  ISETP.GE.AND P0, PT, R9, 0x1, PT ;  /* 0x000000010900780c */ /* 0x000fda0003f06270 */
[----:B------:R-:W-:Y:S05]  /*0b00*/  @!P0 EXIT ;  /* 0x000000000000894d */ /* 0x000fea0003800000 */
[C---:B------:R-:W-:Y:S01]  /*0b10*/  ISETP.GE.U32.AND P0, PT, R9.reuse, 0x8, PT ;  /* 0x000000080900780c */ /* 0x040fe20003f06070 */
[----:B------:R-:W-:Y:S01]  /*0b20*/  IMAD.MOV.U32 R7, RZ, RZ, RZ ;  /* 0x000000ffff077224 */ /* 0x000fe200078e00ff */
[----:B------:R-:W-:-:S11]  /*0b30*/  LOP3.LUT R20, R9, 0x7, RZ, 0xc0, !PT ;  /* 0x0000000709147812 */ /* 0x000fd600078ec0ff */
[----:B------:R-:W-:Y:S05]  /*0b40*/  @!P0 BRA `(.L_x_37) ;  /* 0x0000000000d08947 */ /* 0x000fea0003800000 */
[----:B------:R-:W-:Y:S02]  /*0b50*/  LOP3.LUT R7, R9, 0x7ffffff8, RZ, 0xc0, !PT ;  /* 0x7ffffff809077812 */ /* 0x000fe400078ec0ff */
[----:B------:R-:W-:-:S07]  /*0b60*/  MOV R12, RZ ;  /* 0x000000ff000c7202 */ /* 0x000fce0000000f00 */
.L_x_40:
[----:B0-----:R-:W-:-:S04]  /*0b70*/  LEA R13, R12, R0, 0x7 ;  /* 0x000000000c0d7211 */ /* 0x001fc800078e38ff */
        /* <DEDUP_REMOVED lines=10> */
[----:B------:R-:W-:Y:S01]  /*0c20*/  IADD3 R21, PT, PT, R13, 0x100, RZ ;  /* 0x000001000d157810 */ /* 0x000fe20007ffe0ff */
[----:B------:R-:W-:-:S03]  /*0c30*/  IMAD.WIDE R10, R11, 0x4, R4 ;  /* 0x000000040b0a7825 */ /* 0x000fc600078e0204 */
[----:B------:R-:W-:Y:S01]  /*0c40*/  ISETP.GE.AND P0, PT, R21, R6, PT ;  /* 0x000000061500720c */ /* 0x000fe20003f06270 */
[----:B------:R-:W-:Y:S02]  /*0c50*/  VIADD R21, R13, 0x180 ;  /* 0x000001800d157836 */ /* 0x000fe40000000000 */
[----:B--2---:R-:W-:-:S05]  /*0c60*/  @!P1 FMUL R15, R18, R18 ;  /* 0x00000012120f9220 */ /* 0x004fca0000400000 */
[----:B------:R1:W-:Y:S05]  /*0c70*/  @!P1 STG.E desc[UR6][R10.64], R15 ;  /* 0x0000000f0a009986 */ /* 0x0003ea000c101906 */
[----:B------:R-:W2:Y:S01]  /*0c80*/  @!P0 LDG.E R14, desc[UR6][R8.64+0x200] ;  /* 0x00020006080e8981 */ /* 0x000ea2000c1e1900 */
[----:B------:R-:W-:Y:S02]  /*0c90*/  ISETP.GE.AND P1, PT, R21, R6, PT ;  /* 0x000000061500720c */ /* 0x000fe40003f26270 */
[----:B0-----:R-:W-:Y:S01]  /*0ca0*/  IADD3 R17, PT, PT, R13, 0x200, RZ ;  /* 0x000002000d117810 */ /* 0x001fe20007ffe0ff */
[----:B--2---:R-:W-:-:S05]  /*0cb0*/  @!P0 FMUL R21, R14, R14 ;  /* 0x0000000e0e158220 */ /* 0x004fca0000400000 */
[----:B------:R-:W-:Y:S05]  /*0cc0*/  @!P0 STG.E desc[UR6][R10.64+0x200], R21 ;  /* 0x000200150a008986 */ /* 0x000fea000c101906 */
[----:B------:R-:W2:Y:S01]  /*0cd0*/  @!P1 LDG.E R14, desc[UR6][R8.64+0x400] ;  /* 0x00040006080e9981 */ /* 0x000ea2000c1e1900 */
[----:B------:R-:W-:Y:S02]  /*0ce0*/  ISETP.GE.AND P0, PT, R17, R6, PT ;  /* 0x000000061100720c */ /* 0x000fe40003f06270 */
[----:B-1----:R-:W-:Y:S01]  /*0cf0*/  IADD3 R15, PT, PT, R13, 0x280, RZ ;  /* 0x000002800d0f7810 */ /* 0x002fe20007ffe0ff */
[----:B--2---:R-:W-:-:S05]  /*0d00*/  @!P1 FMUL R17, R14, R14 ;  /* 0x0000000e0e119220 */ /* 0x004fca0000400000 */
[----:B------:R0:W-:Y:S05]  /*0d10*/  @!P1 STG.E desc[UR6][R10.64+0x400], R17 ;  /* 0x000400110a009986 */ /* 0x0001ea000c101906 */
[----:B------:R-:W2:Y:S01]  /*0d20*/  @!P0 LDG.E R14, desc[UR6][R8.64+0x600] ;  /* 0x00060006080e8981 */ /* 0x000ea2000c1e1900 */
[----:B------:R-:W-:Y:S02]  /*0d30*/  ISETP.GE.AND P1, PT, R15, R6, PT ;  /* 0x000000060f00720c */ /* 0x000fe40003f26270 */
[----:B------:R-:W-:Y:S01]  /*0d40*/  IADD3 R19, PT, PT, R13, 0x300, RZ ;  /* 0x000003000d137810 */ /* 0x000fe20007ffe0ff */
[----:B--2---:R-:W-:-:S05]  /*0d50*/  @!P0 FMUL R15, R14, R14 ;  /* 0x0000000e0e0f8220 */ /* 0x004fca0000400000 */
[----:B------:R1:W-:Y:S05]  /*0d60*/  @!P0 STG.E desc[UR6][R10.64+0x600], R15 ;  /* 0x0006000f0a008986 */ /* 0x0003ea000c101906 */
[----:B------:R-:W2:Y:S01]  /*0d70*/  @!P1 LDG.E R14, desc[UR6][R8.64+0x800] ;  /* 0x00080006080e9981 */ /* 0x000ea2000c1e1900 */
[----:B------:R-:W-:Y:S01]  /*0d80*/  ISETP.GE.AND P0, PT, R19, R6, PT ;  /* 0x000000061300720c */ /* 0x000fe20003f06270 */
[----:B--2---:R-:W-:-:S05]  /*0d90*/  @!P1 FMUL R19, R14, R14 ;  /* 0x0000000e0e139220 */ /* 0x004fca0000400000 */
[----:B------:R1:W-:Y:S07]  /*0da0*/  @!P1 STG.E desc[UR6][R10.64+0x800], R19 ;  /* 0x000800130a009986 */ /* 0x0003ee000c101906 */
[----:B------:R-:W0:Y:S01]  /*0db0*/  @!P0 LDG.E R14, desc[UR6][R8.64+0xa00] ;  /* 0x000a0006080e8981 */ /* 0x000e22000c1e1900 */
[----:B------:R-:W-:Y:S01]  /*0dc0*/  IADD3 R13, PT, PT, R13, 0x380, RZ ;  /* 0x000003800d0d7810 */ /* 0x000fe20007ffe0ff */
[----:B------:R-:W-:Y:S01]  /*0dd0*/  VIADD R12, R12, 0x8 ;  /* 0x000000080c0c7836 */ /* 0x000fe20000000000 */
[----:B------:R-:W-:Y:S04]  /*0de0*/  BSSY.RECONVERGENT B0, `(.L_x_38) ;  /* 0x0000009000007945 */ /* 0x000fe80003800200 */
[----:B------:R-:W-:Y:S01]  /*0df0*/  ISETP.NE.AND P1, PT, R12, R7, PT ;  /* 0x000000070c00720c */ /* 0x000fe20003f25270 */
[----:B0-----:R-:W-:-:S05]  /*0e00*/  @!P0 FMUL R17, R14, R14 ;  /* 0x0000000e0e118220 */ /* 0x001fca0000400000 */
[----:B------:R1:W-:Y:S01]  /*0e10*/  @!P0 STG.E desc[UR6][R10.64+0xa00], R17 ;  /* 0x000a00110a008986 */ /* 0x0003e2000c101906 */
[----:B------:R-:W-:-:S13]  /*0e20*/  ISETP.GE.AND P0, PT, R13, R6, PT ;  /* 0x000000060d00720c */ /* 0x000fda0003f06270 */
[----:B-1----:R-:W-:Y:S05]  /*0e30*/  @P0 BRA `(.L_x_39) ;  /* 0x00000000000c0947 */ /* 0x002fea0003800000 */
[----:B------:R-:W2:Y:S02]  /*0e40*/  LDG.E R8, desc[UR6][R8.64+0xc00] ;  /* 0x000c000608087981 */ /* 0x000ea4000c1e1900 */
[----:B--2---:R-:W-:-:S05]  /*0e50*/  FMUL R13, R8, R8 ;  /* 0x00000008080d7220 */ /* 0x004fca0000400000 */
[----:B------:R0:W-:Y:S02]  /*0e60*/  STG.E desc[UR6][R10.64+0xc00], R13 ;  /* 0x000c000d0a007986 */ /* 0x0001e4000c101906 */
.L_x_39:
[----:B------:R-:W-:Y:S05]  /*0e70*/  BSYNC.RECONVERGENT B0 ;  /* 0x0000000000007941 */ /* 0x000fea0003800200 */
.L_x_38:
[----:B------:R-:W-:Y:S05]  /*0e80*/  @P1 BRA `(.L_x_40) ;  /* 0xfffffffc00381947 */ /* 0x000fea000383ffff */
.L_x_37:
[----:B------:R-:W-:-:S13]  /*0e90*/  ISETP.NE.AND P0, PT, R20, RZ, PT ;  /* 0x000000ff1400720c */ /* 0x000fda0003f05270 */
[----:B------:R-:W-:Y:S05]  /*0ea0*/  @!P0 EXIT ;  /* 0x000000000000894d */ /* 0x000fea0003800000 */
[----:B------:R-:W1:Y:S01]  /*0eb0*/  LDC R8, c[0x0][0x384] ;  /* 0x0000e100ff087b82 */ /* 0x000e620000000800 */
[----:B------:R-:W-:Y:S02]  /*0ec0*/  ISETP.GE.U32.AND P1, PT, R20, 0x4, PT ;  /* 0x000000041400780c */ /* 0x000fe40003f26070 */
[----:B-1----:R-:W-:-:S04]  /*0ed0*/  LOP3.LUT R21, R8, 0x3, RZ, 0xc0, !PT ;  /* 0x0000000308157812 */ /* 0x002fc800078ec0ff */
[----:B------:R-:W-:-:S07]  /*0ee0*/  ISETP.NE.AND P0, PT, R21, RZ, PT ;  /* 0x000000ff1500720c */ /* 0x000fce0003f05270 */
[----:B------:R-:W-:Y:S06]  /*0ef0*/  @!P1 BRA `(.L_x_41) ;  /* 0x0000000000749947 */ /* 0x000fec0003800000 */
[----:B------:R-:W-:-:S04]  /*0f00*/  LEA R19, R7, R0, 0x7 ;  /* 0x0000000007137211 */ /* 0x000fc800078e38ff */
[----:B------:R-:W-:-:S13]  /*0f10*/  ISETP.GE.AND P2, PT, R19, R6, PT ;  /* 0x000000061300720c */ /* 0x000fda0003f46270 */
[----:B0-----:R-:W-:-:S06]  /*0f20*/  @!P2 IMAD.WIDE R10, R19, 0x4, R2 ;  /* 0x00000004130aa825 */ /* 0x001fcc00078e0202 */
        /* <DEDUP_REMOVED lines=8> */
[----:B------:R-:W-:Y:S01]  /*0fb0*/  IADD3 R25, PT, PT, R19, 0x100, RZ ;  /* 0x0000010013197810 */ /* 0x000fe20007ffe0ff */
        /* <DEDUP_REMOVED lines=13> */
[----:B------:R-:W-:-:S04]  /*1090*/  @!P1 IMAD.WIDE R18, R19, 0x4, R4 ;  /* 0x0000000413129825 */ /* 0x000fc800078e0204 */
[----:B------:R-:W-:Y:S02]  /*10a0*/  VIADD R7, R7, 0x4 ;  /* 0x0000000407077836 */ /* 0x000fe40000000000 */
[----:B--2---:R-:W-:-:S05]  /*10b0*/  @!P1 FMUL R25, R14, R14 ;  /* 0x0000000e0e199220 */ /* 0x004fca0000400000 */
[----:B------:R1:W-:Y:S02]  /*10c0*/  @!P1 STG.E desc[UR6][R18.64], R25 ;  /* 0x0000001912009986 */ /* 0x0003e4000c101906 */
.L_x_41:
[----:B------:R-:W-:Y:S05]  /*10d0*/  @!P0 EXIT ;  /* 0x000000000000894d */ /* 0x000fea0003800000 */
[----:B------:R-:W-:Y:S02]  /*10e0*/  ISETP.NE.AND P1, PT, R21, 0x1, PT ;  /* 0x000000011500780c */ /* 0x000fe40003f25270 */
[----:B------:R-:W-:-:S04]  /*10f0*/  LOP3.LUT R8, R8, 0x1, RZ, 0xc0, !PT ;  /* 0x0000000108087812 */ /* 0x000fc800078ec0ff */
[----:B------:R-:W-:-:S07]  /*1100*/  ISETP.NE.U32.AND P0, PT, R8, 0x1, PT ;  /* 0x000000010800780c */ /* 0x000fce0003f05070 */
[----:B------:R-:W-:Y:S06]  /*1110*/  @!P1 BRA `(.L_x_42) ;  /* 0x00000000003c9947 */ /* 0x000fec0003800000 */
[----:B0-----:R-:W-:-:S04]  /*1120*/  LEA R11, R7, R0, 0x7 ;  /* 0x00000000070b7211 */ /* 0x001fc800078e38ff */
[----:B------:R-:W-:-:S13]  /*1130*/  ISETP.GE.AND P1, PT, R11, R6, PT ;  /* 0x000000060b00720c */ /* 0x000fda0003f26270 */
[----:B-1----:R-:W-:-:S06]  /*1140*/  @!P1 IMAD.WIDE R8, R11, 0x4, R2 ;  /* 0x000000040b089825 */ /* 0x002fcc00078e0202 */
[----:B------:R-:W2:Y:S01]  /*1150*/  @!P1 LDG.E R8, desc[UR6][R8.64] ;  /* 0x0000000608089981 */ /* 0x000ea2000c1e1900 */
[C---:B------:R-:W-:Y:S01]  /*1160*/  IADD3 R15, PT, PT, R11.reuse, 0x80, RZ ;  /* 0x000000800b0f7810 */ /* 0x040fe20007ffe0ff */
[----:B------:R-:W-:-:S03]  /*1170*/  @!P1 IMAD.WIDE R10, R11, 0x4, R4 ;  /* 0x000000040b0a9825 */ /* 0x000fc600078e0204 */
[----:B------:R-:W-:-:S13]  /*1180*/  ISETP.GE.AND P2, PT, R15, R6, PT ;  /* 0x000000060f00720c */ /* 0x000fda0003f46270 */
[----:B------:R-:W-:-:S04]  /*1190*/  @!P2 IMAD.WIDE R12, R15, 0x4, R2 ;  /* 0x000000040f0ca825 */ /* 0x000fc800078e0202 */
[----:B--2---:R-:W-:-:S05]  /*11a0*/  @!P1 FMUL R17, R8, R8 ;  /* 0x0000000808119220 */ /* 0x004fca0000400000 */
[----:B------:R2:W-:Y:S04]  /*11b0*/  @!P1 STG.E desc[UR6][R10.64], R17 ;  /* 0x000000110a009986 */ /* 0x0005e8000c101906 */
[----:B------:R-:W3:Y:S01]  /*11c0*/  @!P2 LDG.E R12, desc[UR6][R12.64] ;  /* 0x000000060c0ca981 */ /* 0x000ee2000c1e1900 */
[----:B------:R-:W-:Y:S01]  /*11d0*/  @!P2 IMAD.WIDE R14, R15, 0x4, R4 ;  /* 0x000000040f0ea825 */ /* 0x000fe200078e0204 */
[----:B------:R-:W-:-:S03]  /*11e0*/  IADD3 R7, PT, PT, R7, 0x2, RZ ;  /* 0x0000000207077810 */ /* 0x000fc60007ffe0ff */
[----:B---3--:R-:W-:-:S05]  /*11f0*/  @!P2 FMUL R19, R12, R12 ;  /* 0x0000000c0c13a220 */ /* 0x008fca0000400000 */
[----:B------:R2:W-:Y:S02]  /*1200*/  @!P2 STG.E desc[UR6][R14.64], R19 ;  /* 0x000000130e00a986 */ /* 0x0005e4000c101906 */
.L_x_42:
[----:B------:R-:W-:Y:S05]  /*1210*/  @P0 EXIT ;  /* 0x000000000000094d */ /* 0x000fea0003800000 */
[----:B------:R-:W-:-:S04]  /*1220*/  LEA R7, R7, R0, 0x7 ;  /* 0x0000000007077211 */ /* 0x000fc800078e38ff */
[----:B------:R-:W-:-:S13]  /*1230*/  ISETP.GE.AND P0, PT, R7, R6, PT ;  /* 0x000000060700720c */ /* 0x000fda0003f06270 */
[----:B------:R-:W-:Y:S05]  /*1240*/  @P0 EXIT ;  /* 0x000000000000094d */ /* 0x000fea0003800000 */
[----:B------:R-:W-:-:S06]  /*1250*/  IMAD.WIDE R2, R7, 0x4, R2 ;  /* 0x0000000407027825 */ /* 0x000fcc00078e0202 */
[----:B------:R-:W3:Y:S01]  /*1260*/  LDG.E R2, desc[UR6][R2.64] ;  /* 0x0000000602027981 */ /* 0x000ee2000c1e1900 */
[----:B------:R-:W-:-:S04]  /*1270*/  IMAD.WIDE R4, R7, 0x4, R4 ;  /* 0x0000000407047825 */ /* 0x000fc800078e0204 */
[----:B---3--:R-:W-:-:S05]  /*1280*/  FMUL R7, R2, R2 ;  /* 0x0000000202077220 */ /* 0x008fca0000400000 */
[----:B------:R-:W-:Y:S01]  /*1290*/  STG.E desc[UR6][R4.64], R7 ;  /* 0x0000000704007986 */ /* 0x000fe2000c101906 */
[----:B------:R-:W-:Y:S05]  /*12a0*/  EXIT ;  /* 0x000000000000794d */ /* 0x000fea0003800000 */
.L_x_43:
        /* <DEDUP_REMOVED lines=13> */
.L_x_46:


//--------------------- .text._ZN3cub18CUB_300001_SM_10006detail11EmptyKernelIvEEvv --------------------------
	.section	.text._ZN3cub18CUB_300001_SM_10006detail11EmptyKernelIvEEvv,"ax",@progbits
	.align	128
        .global         _ZN3cub18CUB_300001_SM_10006detail11EmptyKernelIvEEvv
        .type           _ZN3cub18CUB_300001_SM_10006detail11EmptyKernelIvEEvv,@function
        .size           _ZN3cub18CUB_300001_SM_10006detail11EmptyKernelIvEEvv,(.L_x_47 - _ZN3cub18CUB_300001_SM_10006detail11EmptyKernelIvEEvv)
        .other          _ZN3cub18CUB_300001_SM_10006detail11EmptyKernelIvEEvv,@"STO_CUDA_ENTRY STV_DEFAULT"
_ZN3cub18CUB_300001_SM_10006detail11EmptyKernelIvEEvv:
.text._ZN3cub18CUB_300001_SM_10006detail11EmptyKernelIvEEvv:
[----:B------:R-:W-:Y:S01]  /*0000*/  LDC R1, c[0x0][0x37c] ;  /* 0x0000df00ff017b82 */ /* 0x000fe20000000800 */
[----:B------:R-:W-:Y:S05]  /*0010*/  EXIT ;  /* 0x000000000000794d */ /* 0x000fea0003800000 */
.L_x_44:
        /* <DEDUP_REMOVED lines=14> */
.L_x_47:


//--------------------- .nv.shared.reserved.0     --------------------------
	.section	.nv.shared.reserved.0,"aw",@nobits
	.weak		__nv_reservedSMEM_offset_0_alias
	.size		__nv_reservedSMEM_offset_0_alias, 0, 64
	.other		__nv_reservedSMEM_offset_0_alias,@"STO_CUDA_RESERVED_SHARED STV_DEFAULT"
__nv_reservedSMEM_offset_0_alias:
	.zero		0
	.zero		64


//--------------------- .nv.global                --------------------------
	.section	.nv.global,"aw",@nobits
.nv.global:
	.type		_ZN30_INTERNAL_c8624dff_4_k_cu_main6thrust24THRUST_300001_SM_1000_NS3seqE,@object
	.size		_ZN30_INTERNAL_c8624dff_4_k_cu_main6thrust24THRUST_300001_SM_1000_NS3seqE,(_ZN30_INTERNAL_c8624dff_4_k_cu_main4cuda3std3__48in_placeE - _ZN30_INTERNAL_c8624dff_4_k_cu_main6thrust24THRUST_300001_SM_1000_NS3seqE)
_ZN30_INTERNAL_c8624dff_4_k_cu_main6thrust24THRUST_300001_SM_1000_NS3seqE:
	.zero		1
	.type		_ZN30_INTERNAL_c8624dff_4_k_cu_main4cuda3std3__48in_placeE,@object
	.size		_ZN30_INTERNAL_c8624dff_4_k_cu_main4cuda3std3__48in_placeE,(_ZN30_INTERNAL_c8624dff_4_k_cu_main4cuda3std6ranges3__45__cpo4sizeE - _ZN30_INTERNAL_c8624dff_4_k_cu_main4cuda3std3__48in_placeE)
_ZN30_INTERNAL_c8624dff_4_k_cu_main4cuda3std3__48in_placeE:
	.zero		1
	.type		_ZN30_INTERNAL_c8624dff_4_k_cu_main4cuda3std6ranges3__45__cpo4sizeE,@object
	.size		_ZN30_INTERNAL_c8624dff_4_k_cu_main4cuda3std6ranges3__45__cpo4sizeE,(_ZN30_INTERNAL_c8624dff_4_k_cu_main6thrust24THRUST_300001_SM_1000_NS12placeholders2_3E - _ZN30_INTERNAL_c8624dff_4_k_cu_main4cuda3std6ranges3__45__cpo4sizeE)
_ZN30_INTERNAL_c8624dff_4_k_cu_main4cuda3std6ranges3__45__cpo4sizeE:
	.zero		1
	.type		_ZN30_INTERNAL_c8624dff_4_k_cu_main6thrust24THRUST_300001_SM_1000_NS12placeholders2_3E,@object
	.size		_ZN30_INTERNAL_c8624dff_4_k_cu_main6thrust24THRUST_300001_SM_1000_NS12placeholders2_3E,(_ZN30_INTERNAL_c8624dff_4_k_cu_main4cuda3std3__45__cpo6cbeginE - _ZN30_INTERNAL_c8624dff_4_k_cu_main6thrust24THRUST_300001_SM_1000_NS12placeholders2_3E)
_ZN30_INTERNAL_c8624dff_4_k_cu_main6thrust24THRUST_300001_SM_1000_NS12placeholders2_3E:
	.zero		1
	.type		_ZN30_INTERNAL_c8624dff_4_k_cu_main4cuda3std3__45__cpo6cbeginE,@object
	.size		_ZN30_INTERNAL_c8624dff_4_k_cu_main4cuda3std3__45__cpo6cbeginE,(_ZN30_INTERNAL_c8624dff_4_k_cu_main4cuda3std6ranges3__45__cpo6cbeginE - _ZN30_INTERNAL_c8624dff_4_k_cu_main4cuda3std3__45__cpo6cbeginE)
_ZN30_INTERNAL_c8624dff_4_k_cu_main4cuda3std3__45__cpo6cbeginE:
	.zero		1
	.type		_ZN30_INTERNAL_c8624dff_4_k_cu_main4cuda3std6ranges3__45__cpo6cbeginE,@object
	.size		_ZN30_INTERNAL_c8624dff_4_k_cu_main4cuda3std6ranges3__45__cpo6cbeginE,(_ZN30_INTERNAL_c8624dff_4_k_cu_main6thrust24THRUST_300001_SM_1000_NS12placeholders2_7E - _ZN30_INTERNAL_c8624dff_4_k_cu_main4cuda3std6ranges3__45__cpo6cbeginE)
_ZN30_INTERNAL_c8624dff_4_k_cu_main4cuda3std6ranges3__45__cpo6cbeginE:
	.zero		1
	.type		_ZN30_INTERNAL_c8624dff_4_k_cu_main6thrust24THRUST_300001_SM_1000_NS12placeholders2_7E,@object
	.size		_ZN30_INTERNAL_c8624dff_4_k_cu_main6thrust24THRUST_300001_SM_1000_NS12placeholders2_7E,(_ZN30_INTERNAL_c8624dff_4_k_cu_main4cuda3std3__45__cpo7crbeginE - _ZN30_INTERNAL_c8624dff_4_k_cu_main6thrust24THRUST_300001_SM_1000_NS12placeholders2_7E)
_ZN30_INTERNAL_c8624dff_4_k_cu_main6thrust24THRUST_300001_SM_1000_NS12placeholders2_7E:
	.zero		1
	.type		_ZN30_INTERNAL_c8624dff_4_k_cu_main4cuda3std3__45__cpo7crbeginE,@object
	.size		_ZN30_INTERNAL_c8624dff_4_k_cu_main4cuda3std3__45__cpo7crbeginE,(_ZN30_INTERNAL_c8624dff_4_k_cu_main4cuda3std6ranges3__45__cpo4nextE - _ZN30_INTERNAL_c8624dff_4_k_cu_main4cuda3std3__45__cpo7crbeginE)
_ZN30_INTERNAL_c8624dff_4_k_cu_main4cuda3std3__45__cpo7crbeginE:
	.zero		1
	.type		_ZN30_INTERNAL_c8624dff_4_k_cu_main4cuda3std6ranges3__45__cpo4nextE,@object
	.size		_ZN30_INTERNAL_c8624dff_4_k_cu_main4cuda3std6ranges3__45__cpo4nextE,(_ZN30_INTERNAL_c8624dff_4_k_cu_main4cuda3std6ranges3__45__cpo4swapE - _ZN30_INTERNAL_c8624dff_4_k_cu_main4cuda3std6ranges3__45__cpo4nextE)
_ZN30_INTERNAL_c8624dff_4_k_cu_main4cuda3std6ranges3__45__cpo4nextE:
	.zero		1
	.type		_ZN30_INTERNAL_c8624dff_4_k_cu_main4cuda3std6ranges3__45__cpo4swapE,@object
	.size		_ZN30_INTERNAL_c8624dff_4_k_cu_main4cuda3std6ranges3__45__cpo4swapE,(_ZN30_INTERNAL_c8624dff_4_k_cu_main6thrust24THRUST_300001_SM_1000_NS8cuda_cub10par_nosyncE - _ZN30_INTERNAL_c8624dff_4_k_cu_main4cuda3std6ranges3__45__cpo4swapE)
_ZN30_INTERNAL_c8624dff_4_k_cu_main4cuda3std6ranges3__45__cpo4swapE:
	.zero		1
	.type		_ZN30_INTERNAL_c8624dff_4_k_cu_main6thrust24THRUST_300001_SM_1000_NS8cuda_cub10par_nosyncE,@object
	.size		_ZN30_INTERNAL_c8624dff_4_k_cu_main6thrust24THRUST_300001_SM_1000_NS8cuda_cub10par_nosyncE,(_ZN30_INTERNAL_c8624dff_4_k_cu_main6thrust24THRUST_300001_SM_1000_NS12placeholders2_9E - _ZN30_INTERNAL_c8624dff_4_k_cu_main6thrust24THRUST_300001_SM_1000_NS8cuda_cub10par_nosyncE)
_ZN30_INTERNAL_c8624dff_4_k_cu_main6thrust24THRUST_300001_SM_1000_NS8cuda_cub10par_nosyncE:
	.zero		1
	.type		_ZN30_INTERNAL_c8624dff_4_k_cu_main6thrust24THRUST_300001_SM_1000_NS12placeholders2_9E,@object
	.size		_ZN30_INTERNAL_c8624dff_4_k_cu_main6thrust24THRUST_300001_SM_1000_NS12placeholders2_9E,(_ZN30_INTERNAL_c8624dff_4_k_cu_main4cuda3std3__432_GLOBAL__N__c8624dff_4_k_cu_main6ignoreE - _ZN30_INTERNAL_c8624dff_4_k_cu_main6thrust24THRUST_300001_SM_1000_NS12placeholders2_9E)
_ZN30_INTERNAL_c8624dff_4_k_cu_main6thrust24THRUST_300001_SM_1000_NS12placeholders2_9E:
	.zero		1
	.type		_ZN30_INTERNAL_c8624dff_4_k_cu_main4cuda3std3__432_GLOBAL__N__c8624dff_4_k_cu_main6ignoreE,@object
	.size		_ZN30_INTERNAL_c8624dff_4_k_cu_main4cuda3std3__432_GLOBAL__N__c8624dff_4_k_cu_main6ignoreE,(_ZN30_INTERNAL_c8624dff_4_k_cu_main4cuda3std6ranges3__45__cpo4dataE - _ZN30_INTERNAL_c8624dff_4_k_cu_main4cuda3std3__432_GLOBAL__N__c8624dff_4_k_cu_main6ignoreE)
_ZN30_INTERNAL_c8624dff_4_k_cu_main4cuda3std3__432_GLOBAL__N__c8624dff_4_k_cu_main6ignoreE:
	.zero		1
	.type		_ZN30_INTERNAL_c8624dff_4_k_cu_main4cuda3std6ranges3__45__cpo4dataE,@object
	.size		_ZN30_INTERNAL_c8624dff_4_k_cu_main4cuda3std6ranges3__45__cpo4dataE,(_ZN30_INTERNAL_c8624dff_4_k_cu_main6thrust24THRUST_300001_SM_1000_NS12placeholders2_1E - _ZN30_INTERNAL_c8624dff_4_k_cu_main4cuda3std6ranges3__45__cpo4dataE)
_ZN30_INTERNAL_c8624dff_4_k_cu_main4cuda3std6ranges3__45__cpo4dataE:
	.zero		1
	.type		_ZN30_INTERNAL_c8624dff_4_k_cu_main6thrust24THRUST_300001_SM_1000_NS12placeholders2_1E,@object
	.size		_ZN30_INTERNAL_c8624dff_4_k_cu_main6thrust24THRUST_300001_SM_1000_NS12placeholders2_1E,(_ZN30_INTERNAL_c8624dff_4_k_cu_main4cuda3std3__45__cpo5beginE - _ZN30_INTERNAL_c8624dff_4_k_cu_main6thrust24THRUST_300001_SM_1000_NS12placeholders2_1E)
_ZN30_INTERNAL_c8624dff_4_k_cu_main6thrust24THRUST_300001_SM_1000_NS12placeholders2_1E:
	.zero		1
	.type		_ZN30_INTERNAL_c8624dff_4_k_cu_main4cuda3std3__45__cpo5beginE,@object
	.size		_ZN30_INTERNAL_c8624dff_4_k_cu_main4cuda3std3__45__cpo5beginE,(_ZN30_INTERNAL_c8624dff_4_k_cu_main4cuda3std6ranges3__45__cpo5beginE - _ZN30_INTERNAL_c8624dff_4_k_cu_main4cuda3std3__45__cpo5beginE)
_ZN30_INTERNAL_c8624dff_4_k_cu_main4cuda3std3__45__cpo5beginE:
	.zero		1
	.type		_ZN30_INTERNAL_c8624dff_4_k_cu_main4cuda3std6ranges3__45__cpo5beginE,@object
	.size		_ZN30_INTERNAL_c8624dff_4_k_cu_main4cuda3std6ranges3__45__cpo5beginE,(_ZN30_INTERNAL_c8624dff_4_k_cu_main6thrust24THRUST_300001_SM_1000_NS12placeholders2_5E - _ZN30_INTERNAL_c8624dff_4_k_cu_main4cuda3std6ranges3__45__cpo5beginE)
_ZN30_INTERNAL_c8624dff_4_k_cu_main4cuda3std6ranges3__45__cpo5beginE:
	.zero		1
	.type		_ZN30_INTERNAL_c8624dff_4_k_cu_main6thrust24THRUST_300001_SM_1000_NS12placeholders2_5E,@object
	.size		_ZN30_INTERNAL_c8624dff_4_k_cu_main6thrust24THRUST_300001_SM_1000_NS12placeholders2_5E,(_ZN30_INTERNAL_c8624dff_4_k_cu_main4cuda3std3__45__cpo6rbeginE - _ZN30_INTERNAL_c8624dff_4_k_cu_main6thrust24THRUST_300001_SM_1000_NS12placeholders2_5E)
_ZN30_INTERNAL_c8624dff_4_k_cu_main6thrust24THRUST_300001_SM_1000_NS12placeholders2_5E:
	.zero		1
	.type		_ZN30_INTERNAL_c8624dff_4_k_cu_main4cuda3std3__45__cpo6rbeginE,@object
	.size		_ZN30_INTERNAL_c8624dff_4_k_cu_main4cuda3std3__45__cpo6rbeginE,(_ZN30_INTERNAL_c8624dff_4_k_cu_main4cuda3std6ranges3__45__cpo7advanceE - _ZN30_INTERNAL_c8624dff_4_k_cu_main4cuda3std3__45__cpo6rbeginE)
_ZN30_INTERNAL_c8624dff_4_k_cu_main4cuda3std3__45__cpo6rbeginE:
	.zero		1
	.type		_ZN30_INTERNAL_c8624dff_4_k_cu_main4cuda3std6ranges3__45__cpo7advanceE,@object
	.size		_ZN30_INTERNAL_c8624dff_4_k_cu_main4cuda3std6ranges3__45__cpo7advanceE,(_ZN30_INTERNAL_c8624dff_4_k_cu_main4cuda3std3__47nulloptE - _ZN30_INTERNAL_c8624dff_4_k_cu_main4cuda3std6ranges3__45__cpo7advanceE)
_ZN30_INTERNAL_c8624dff_4_k_cu_main4cuda3std6ranges3__45__cpo7advanceE:
	.zero		1
	.type		_ZN30_INTERNAL_c8624dff_4_k_cu_main4cuda3std3__47nulloptE,@object
	.size		_ZN30_INTERNAL_c8624dff_4_k_cu_main4cuda3std3__47nulloptE,(_ZN30_INTERNAL_c8624dff_4_k_cu_main4cuda3std6ranges3__45__cpo8distanceE - _ZN30_INTERNAL_c8624dff_4_k_cu_main4cuda3std3__47nulloptE)
_ZN30_INTERNAL_c8624dff_4_k_cu_main4cuda3std3__47nulloptE:
	.zero		1
	.type		_ZN30_INTERNAL_c8624dff_4_k_cu_main4cuda3std6ranges3__45__cpo8distanceE,@object
	.size		_ZN30_INTERNAL_c8624dff_4_k_cu_main4cuda3std6ranges3__45__cpo8distanceE,(_ZN30_INTERNAL_c8624dff_4_k_cu_main6thrust24THRUST_300001_SM_1000_NS12placeholders3_10E - _ZN30_INTERNAL_c8624dff_4_k_cu_main4cuda3std6ranges3__45__cpo8distanceE)
_ZN30_INTERNAL_c8624dff_4_k_cu_main4cuda3std6ranges3__45__cpo8distanceE:
	.zero		1
	.type		_ZN30_INTERNAL_c8624dff_4_k_cu_main6thrust24THRUST_300001_SM_1000_NS12placeholders3_10E,@object
	.size		_ZN30_INTERNAL_c8624dff_4_k_cu_main6thrust24THRUST_300001_SM_1000_NS12placeholders3_10E,(_ZN30_INTERNAL_c8624dff_4_k_cu_main4cuda3std3__419piecewise_constructE - _ZN30_INTERNAL_c8624dff_4_k_cu_main6thrust24THRUST_300001_SM_1000_NS12placeholders3_10E)
_ZN30_INTERNAL_c8624dff_4_k_cu_main6thrust24THRUST_300001_SM_1000_NS12placeholders3_10E:
	.zero		1
	.type		_ZN30_INTERNAL_c8624dff_4_k_cu_main4cuda3std3__419piecewise_constructE,@object
	.size		_ZN30_INTERNAL_c8624dff_4_k_cu_main4cuda3std3__419piecewise_constructE,(_ZN30_INTERNAL_c8624dff_4_k_cu_main4cuda3std6ranges3__45__cpo5cdataE - _ZN30_INTERNAL_c8624dff_4_k_cu_main4cuda3std3__419piecewise_constructE)
_ZN30_INTERNAL_c8624dff_4_k_cu_main4cuda3std3__419piecewise_constructE:
	.zero		1
	.type		_ZN30_INTERNAL_c8624dff_4_k_cu_main4cuda3std6ranges3__45__cpo5cdataE,@object
	.size		_ZN30_INTERNAL_c8624dff_4_k_cu_main4cuda3std6ranges3__45__cpo5cdataE,(_ZN30_INTERNAL_c8624dff_4_k_cu_main6thrust24THRUST_300001_SM_1000_NS12placeholders2_2E - _ZN30_INTERNAL_c8624dff_4_k_cu_main4cuda3std6ranges3__45__cpo5cdataE)
_ZN30_INTERNAL_c8624dff_4_k_cu_main4cuda3std6ranges3__45__cpo5cdataE:
	.zero		1
	.type		_ZN30_INTERNAL_c8624dff_4_k_cu_main6thrust24THRUST_300001_SM_1000_NS12placeholders2_2E,@object
	.size		_ZN30_INTERNAL_c8624dff_4_k_cu_main6thrust24THRUST_300001_SM_1000_NS12placeholders2_2E,(_ZN30_INTERNAL_c8624dff_4_k_cu_main4cuda3std3__45__cpo3endE - _ZN30_INTERNAL_c8624dff_4_k_cu_main6thrust24THRUST_300001_SM_1000_NS12placeholders2_2E)
_ZN30_INTERNAL_c8624dff_4_k_cu_main6thrust24THRUST_300001_SM_1000_NS12placeholders2_2E:
	.zero		1
	.type		_ZN30_INTERNAL_c8624dff_4_k_cu_main4cuda3std3__45__cpo3endE,@object
	.size		_ZN30_INTERNAL_c8624dff_4_k_cu_main4cuda3std3__45__cpo3endE,(_ZN30_INTERNAL_c8624dff_4_k_cu_main4cuda3std6ranges3__45__cpo3endE - _ZN30_INTERNAL_c8624dff_4_k_cu_main4cuda3std3__45__cpo3endE)
_ZN30_INTERNAL_c8624dff_4_k_cu_main4cuda3std3__45__cpo3endE:
	.zero		1
	.type		_ZN30_INTERNAL_c8624dff_4_k_cu_main4cuda3std6ranges3__45__cpo3endE,@object
	.size		_ZN30_INTERNAL_c8624dff_4_k_cu_main4cuda3std6ranges3__45__cpo3endE,(_ZN30_INTERNAL_c8624dff_4_k_cu_main6thrust24THRUST_300001_SM_1000_NS12placeholders2_6E - _ZN30_INTERNAL_c8624dff_4_k_cu_main4cuda3std6ranges3__45__cpo3endE)
_ZN30_INTERNAL_c8624dff_4_k_cu_main4cuda3std6ranges3__45__cpo3endE:
	.zero		1
	.type		_ZN30_INTERNAL_c8624dff_4_k_cu_main6thrust24THRUST_300001_SM_1000_NS12placeholders2_6E,@object
	.size		_ZN30_INTERNAL_c8624dff_4_k_cu_main6thrust24THRUST_300001_SM_1000_NS12placeholders2_6E,(_ZN30_INTERNAL_c8624dff_4_k_cu_main4cuda3std3__45__cpo4rendE - _ZN30_INTERNAL_c8624dff_4_k_cu_main6thrust24THRUST_300001_SM_1000_NS12placeholders2_6E)
_ZN30_INTERNAL_c8624dff_4_k_cu_main6thrust24THRUST_300001_SM_1000_NS12placeholders2_6E:
	.zero		1
	.type		_ZN30_INTERNAL_c8624dff_4_k_cu_main4cuda3std3__45__cpo4rendE,@object
	.size		_ZN30_INTERNAL_c8624dff_4_k_cu_main4cuda3std3__45__cpo4rendE,(_ZN30_INTERNAL_c8624dff_4_k_cu_main4cuda3std6ranges3__45__cpo9iter_swapE - _ZN30_INTERNAL_c8624dff_4_k_cu_main4cuda3std3__45__cpo4rendE)
_ZN30_INTERNAL_c8624dff_4_k_cu_main4cuda3std3__45__cpo4rendE:
	.zero		1
	.type		_ZN30_INTERNAL_c8624dff_4_k_cu_main4cuda3std6ranges3__45__cpo9iter_swapE,@object
	.size		_ZN30_INTERNAL_c8624dff_4_k_cu_main4cuda3std6ranges3__45__cpo9iter_swapE,(_ZN30_INTERNAL_c8624dff_4_k_cu_main4cuda3std3__48unexpectE - _ZN30_INTERNAL_c8624dff_4_k_cu_main4cuda3std6ranges3__45__cpo9iter_swapE)
_ZN30_INTERNAL_c8624dff_4_k_cu_main4cuda3std6ranges3__45__cpo9iter_swapE:
	.zero		1
	.type		_ZN30_INTERNAL_c8624dff_4_k_cu_main4cuda3std3__48unexpectE,@object
	.size		_ZN30_INTERNAL_c8624dff_4_k_cu_main4cuda3std3__48unexpectE,(_ZN30_INTERNAL_c8624dff_4_k_cu_main6thrust24THRUST_300001_SM_1000_NS8cuda_cub3parE - _ZN30_INTERNAL_c8624dff_4_k_cu_main4cuda3std3__48unexpectE)
_ZN30_INTERNAL_c8624dff_4_k_cu_main4cuda3std3__48unexpectE:
	.zero		1
	.type		_ZN30_INTERNAL_c8624dff_4_k_cu_main6thrust24THRUST_300001_SM_1000_NS8cuda_cub3parE,@object
	.size		_ZN30_INTERNAL_c8624dff_4_k_cu_main6thrust24THRUST_300001_SM_1000_NS8cuda_cub3parE,(_ZN30_INTERNAL_c8624dff_4_k_cu_main6thrust24THRUST_300001_SM_1000_NS12placeholders2_4E - _ZN30_INTERNAL_c8624dff_4_k_cu_main6thrust24THRUST_300001_SM_1000_NS8cuda_cub3parE)
_ZN30_INTERNAL_c8624dff_4_k_cu_main6thrust24THRUST_300001_SM_1000_NS8cuda_cub3parE:
	.zero		1
	.type		_ZN30_INTERNAL_c8624dff_4_k_cu_main6thrust24THRUST_300001_SM_1000_NS12placeholders2_4E,@object
	.size		_ZN30_INTERNAL_c8624dff_4_k_cu_main6thrust24THRUST_300001_SM_1000_NS12placeholders2_4E,(_ZN30_INTERNAL_c8624dff_4_k_cu_main4cuda3std3__45__cpo4cendE - _ZN30_INTERNAL_c8624dff_4_k_cu_main6thrust24THRUST_300001_SM_1000_NS12placeholders2_4E)
_ZN30_INTERNAL_c8624dff_4_k_cu_main6thrust24THRUST_300001_SM_1000_NS12placeholders2_4E:
	.zero		1
	.type		_ZN30_INTERNAL_c8624dff_4_k_cu_main4cuda3std3__45__cpo4cendE,@object
	.size		_ZN30_INTERNAL_c8624dff_4_k_cu_main4cuda3std3__45__cpo4cendE,(_ZN30_INTERNAL_c8624dff_4_k_cu_main4cuda3std6ranges3__45__cpo4cendE - _ZN30_INTERNAL_c8624dff_4_k_cu_main4cuda3std3__45__cpo4cendE)
_ZN30_INTERNAL_c8624dff_4_k_cu_main4cuda3std3__45__cpo4cendE:
	.zero		1
	.type		_ZN30_INTERNAL_c8624dff_4_k_cu_main4cuda3std6ranges3__45__cpo4cendE,@object
	.size		_ZN30_INTERNAL_c8624dff_4_k_cu_main4cuda3std6ranges3__45__cpo4cendE,(_ZN30_INTERNAL_c8624dff_4_k_cu_main4cuda3std3__420unreachable_sentinelE - _ZN30_INTERNAL_c8624dff_4_k_cu_main4cuda3std6ranges3__45__cpo4cendE)
_ZN30_INTERNAL_c8624dff_4_k_cu_main4cuda3std6ranges3__45__cpo4cendE:
	.zero		1
	.type		_ZN30_INTERNAL_c8624dff_4_k_cu_main4cuda3std3__420unreachable_sentinelE,@object
	.size		_ZN30_INTERNAL_c8624dff_4_k_cu_main4cuda3std3__420unreachable_sentinelE,(_ZN30_INTERNAL_c8624dff_4_k_cu_main4cuda3std6ranges3__45__cpo5ssizeE - _ZN30_INTERNAL_c8624dff_4_k_cu_main4cuda3std3__420unreachable_sentinelE)
_ZN30_INTERNAL_c8624dff_4_k_cu_main4cuda3std3__420unreachable_sentinelE:
	.zero		1
	.type		_ZN30_INTERNAL_c8624dff_4_k_cu_main4cuda3std6ranges3__45__cpo5ssizeE,@object
	.size		_ZN30_INTERNAL_c8624dff_4_k_cu_main4cuda3std6ranges3__45__cpo5ssizeE,(_ZN30_INTERNAL_c8624dff_4_k_cu_main6thrust24THRUST_300001_SM_1000_NS12placeholders2_8E - _ZN30_INTERNAL_c8624dff_4_k_cu_main4cuda3std6ranges3__45__cpo5ssizeE)
_ZN30_INTERNAL_c8624dff_4_k_cu_main4cuda3std6ranges3__45__cpo5ssizeE:
	.zero		1
	.type		_ZN30_INTERNAL_c8624dff_4_k_cu_main6thrust24THRUST_300001_SM_1000_NS12placeholders2_8E,@object
	.size		_ZN30_INTERNAL_c8624dff_4_k_cu_main6thrust24THRUST_300001_SM_1000_NS12placeholders2_8E,(_ZN30_INTERNAL_c8624dff_4_k_cu_main4cuda3std3__45__cpo5crendE - _ZN30_INTERNAL_c8624dff_4_k_cu_main6thrust24THRUST_300001_SM_1000_NS12placeholders2_8E)
_ZN30_INTERNAL_c8624dff_4_k_cu_main6thrust24THRUST_300001_SM_1000_NS12placeholders2_8E:
	.zero		1
	.type		_ZN30_INTERNAL_c8624dff_4_k_cu_main4cuda3std3__45__cpo5crendE,@object
	.size		_ZN30_INTERNAL_c8624dff_4_k_cu_main4cuda3std3__45__cpo5crendE,(_ZN30_INTERNAL_c8624dff_4_k_cu_main4cuda3std6ranges3__45__cpo4prevE - _ZN30_INTERNAL_c8624dff_4_k_cu_main4cuda3std3__45__cpo5crendE)
_ZN30_INTERNAL_c8624dff_4_k_cu_main4cuda3std3__45__cpo5crendE:
	.zero		1
	.type		_ZN30_INTERNAL_c8624dff_4_k_cu_main4cuda3std6ranges3__45__cpo4prevE,@object
	.size		_ZN30_INTERNAL_c8624dff_4_k_cu_main4cuda3std6ranges3__45__cpo4prevE,(_ZN30_INTERNAL_c8624dff_4_k_cu_main4cuda3std6ranges3__45__cpo9iter_moveE - _ZN30_INTERNAL_c8624dff_4_k_cu_main4cuda3std6ranges3__45__cpo4prevE)
_ZN30_INTERNAL_c8624dff_4_k_cu_main4cuda3std6ranges3__45__cpo4prevE:
	.zero		1
	.type		_ZN30_INTERNAL_c8624dff_4_k_cu_main4cuda3std6ranges3__45__cpo9iter_moveE,@object
	.size		_ZN30_INTERNAL_c8624dff_4_k_cu_main4cuda3std6ranges3__45__cpo9iter_moveE,(_ZN30_INTERNAL_c8624dff_4_k_cu_main6thrust24THRUST_300001_SM_1000_NS6system6detail10sequential3seqE - _ZN30_INTERNAL_c8624dff_4_k_cu_main4cuda3std6ranges3__45__cpo9iter_moveE)
_ZN30_INTERNAL_c8624dff_4_k_cu_main4cuda3std6ranges3__45__cpo9iter_moveE:
	.zero		1
	.type		_ZN30_INTERNAL_c8624dff_4_k_cu_main6thrust24THRUST_300001_SM_1000_NS6system6detail10sequential3seqE,@object
	.size		_ZN30_INTERNAL_c8624dff_4_k_cu_main6thrust24THRUST_300001_SM_1000_NS6system6detail10sequential3seqE,(.L_31 - _ZN30_INTERNAL_c8624dff_4_k_cu_main6thrust24THRUST_300001_SM_1000_NS6system6detail10sequential3seqE)
_ZN30_INTERNAL_c8624dff_4_k_cu_main6thrust24THRUST_300001_SM_1000_NS6system6detail10sequential3seqE:
	.zero		1
.L_31:


//--------------------- .nv.constant0._ZN3cub18CUB_300001_SM_10006detail9transform16transform_kernelINS2_10policy_hubILb1EN4cuda3std3__45tupleIJN6thrust24THRUST_300001_SM_1000_NS6detail15normal_iteratorINSA_10device_ptrIfEEEEEEEE10policy1000El6squareSF_JPfEEEvT0_iT1_T2_DpNS2_10kernel_argIT3_EE --------------------------
	.section	.nv.constant0._ZN3cub18CUB_300001_SM_10006detail9transform16transform_kernelINS2_10policy_hubILb1EN4cuda3std3__45tupleIJN6thrust24THRUST_300001_SM_1000_NS6detail15normal_iteratorINSA_10device_ptrIfEEEEEEEE10policy1000El6squareSF_JPfEEEvT0_iT1_T2_DpNS2_10kernel_argIT3_EE,"a",@progbits
	.sectionflags	@""
	.align	4
.nv.constant0._ZN3cub18CUB_300001_SM_10006detail9transform16transform_kernelINS2_10policy_hubILb1EN4cuda3std3__45tupleIJN6thrust24THRUST_300001_SM_1000_NS6detail15normal_iteratorINSA_10device_ptrIfEEEEEEEE10policy1000El6squareSF_JPfEEEvT0_iT1_T2_DpNS2_10kernel_argIT3_EE:
	.zero		936


//--------------------- .nv.constant0._ZN3cub18CUB_300001_SM_10006detail9transform16transform_kernelINS2_10policy_hubILb1EN4cuda3std3__45tupleIJN6thrust24THRUST_300001_SM_1000_NS6detail15normal_iteratorINSA_10device_ptrIfEEEEEEEE10policy1000Ei6squareSF_JPfEEEvT0_iT1_T2_DpNS2_10kernel_argIT3_EE --------------------------
	.section	.nv.constant0._ZN3cub18CUB_300001_SM_10006detail9transform16transform_kernelINS2_10policy_hubILb1EN4cuda3std3__45tupleIJN6thrust24THRUST_300001_SM_1000_NS6detail15normal_iteratorINSA_10device_ptrIfEEEEEEEE10policy1000Ei6squareSF_JPfEEEvT0_iT1_T2_DpNS2_10kernel_argIT3_EE,"a",@progbits
	.sectionflags	@""
	.align	4
.nv.constant0._ZN3cub18CUB_300001_SM_10006detail9transform16transform_kernelINS2_10policy_hubILb1EN4cuda3std3__45tupleIJN6thrust24THRUST_300001_SM_1000_NS6detail15normal_iteratorINSA_10device_ptrIfEEEEEEEE10policy1000Ei6squareSF_JPfEEEvT0_iT1_T2_DpNS2_10kernel_argIT3_EE:
	.zero		936


//--------------------- .nv.constant0._ZN3cub18CUB_300001_SM_10006detail11EmptyKernelIvEEvv --------------------------
	.section	.nv.constant0._ZN3cub18CUB_300001_SM_10006detail11EmptyKernelIvEEvv,"a",@progbits
	.sectionflags	@""
	.align	4
.nv.constant0._ZN3cub18CUB_300001_SM_10006detail11EmptyKernelIvEEvv:
	.zero		896


//--------------------- SYMBOLS --------------------------

	.type		.nv.reservedSmem.offset0,@object
	.size		.nv.reservedSmem.offset0,0x4
